//
// Generated by NVIDIA NVVM Compiler
//
// Compiler Build ID: CL-36424714
// Cuda compilation tools, release 13.0, V13.0.88
// Based on NVVM 20.0.0
//

.version 9.0
.target sm_100
.address_size 64

	// .globl	_Z18denoiseImageWienerPK5PixelPS_iif

.visible .entry _Z18denoiseImageWienerPK5PixelPS_iif(
	.param .u64 .ptr .align 1 _Z18denoiseImageWienerPK5PixelPS_iif_param_0,
	.param .u64 .ptr .align 1 _Z18denoiseImageWienerPK5PixelPS_iif_param_1,
	.param .u32 _Z18denoiseImageWienerPK5PixelPS_iif_param_2,
	.param .u32 _Z18denoiseImageWienerPK5PixelPS_iif_param_3,
	.param .f32 _Z18denoiseImageWienerPK5PixelPS_iif_param_4
)
{
	.reg .pred 	%p<31>;
	.reg .b16 	%rs<31>;
	.reg .b32 	%r<80>;
	.reg .b32 	%f<241>;
	.reg .b64 	%rd<23>;

	ld.param.u64 	%rd8, [_Z18denoiseImageWienerPK5PixelPS_iif_param_0];
	ld.param.u64 	%rd7, [_Z18denoiseImageWienerPK5PixelPS_iif_param_1];
	ld.param.u32 	%r25, [_Z18denoiseImageWienerPK5PixelPS_iif_param_2];
	ld.param.u32 	%r27, [_Z18denoiseImageWienerPK5PixelPS_iif_param_3];
	ld.param.f32 	%f109, [_Z18denoiseImageWienerPK5PixelPS_iif_param_4];
	cvta.to.global.u64 	%rd1, %rd8;
	mov.u32 	%r28, %ctaid.x;
	mov.u32 	%r29, %ntid.x;
	mov.u32 	%r30, %tid.x;
	mad.lo.s32 	%r1, %r28, %r29, %r30;
	mov.u32 	%r31, %ctaid.y;
	mov.u32 	%r32, %ntid.y;
	mov.u32 	%r33, %tid.y;
	mad.lo.s32 	%r34, %r31, %r32, %r33;
	setp.ge.s32 	%p3, %r1, %r25;
	setp.ge.s32 	%p4, %r34, %r27;
	or.pred  	%p5, %p3, %p4;
	@%p5 bra 	$L__BB0_20;
	setp.eq.s32 	%p6, %r34, 0;
	add.s32 	%r36, %r34, -1;
	mul.lo.s32 	%r3, %r36, %r25;
	setp.lt.s32 	%p7, %r1, 1;
	cvt.s64.s32 	%rd9, %r3;
	cvt.s64.s32 	%rd2, %r1;
	add.s64 	%rd10, %rd2, %rd9;
	mad.lo.s64 	%rd3, %rd10, 3, %rd1;
	mov.b32 	%r72, 0;
	mov.f32 	%f193, 0f00000000;
	or.pred  	%p8, %p7, %p6;
	mov.f32 	%f194, %f193;
	mov.f32 	%f195, %f193;
	mov.f32 	%f196, %f193;
	mov.f32 	%f197, %f193;
	mov.f32 	%f198, %f193;
	@%p8 bra 	$L__BB0_3;
	ld.global.u8 	%rs1, [%rd3+-3];
	ld.global.u8 	%rs2, [%rd3+-2];
	ld.global.u8 	%rs3, [%rd3+-1];
	cvt.rn.f32.u16 	%f193, %rs1;
	cvt.rn.f32.u16 	%f194, %rs2;
	cvt.rn.f32.u16 	%f195, %rs3;
	mul.wide.u16 	%r38, %rs1, %rs1;
	cvt.rn.f32.u32 	%f196, %r38;
	mul.wide.u16 	%r39, %rs2, %rs2;
	cvt.rn.f32.u32 	%f197, %r39;
	mul.wide.u16 	%r40, %rs3, %rs3;
	cvt.rn.f32.u32 	%f198, %r40;
	mov.b32 	%r72, 1;
$L__BB0_3:
	setp.eq.s32 	%p9, %r34, 0;
	setp.lt.s32 	%p10, %r1, 0;
	or.pred  	%p11, %p10, %p9;
	@%p11 bra 	$L__BB0_5;
	add.s32 	%r41, %r1, %r3;
	mul.wide.s32 	%rd11, %r41, 3;
	add.s64 	%rd12, %rd1, %rd11;
	ld.global.u8 	%rs4, [%rd12];
	ld.global.u8 	%rs5, [%rd12+1];
	ld.global.u8 	%rs6, [%rd12+2];
	cvt.rn.f32.u16 	%f111, %rs4;
	add.f32 	%f193, %f193, %f111;
	cvt.rn.f32.u16 	%f112, %rs5;
	add.f32 	%f194, %f194, %f112;
	cvt.rn.f32.u16 	%f113, %rs6;
	add.f32 	%f195, %f195, %f113;
	mul.wide.u16 	%r42, %rs4, %rs4;
	cvt.rn.f32.u32 	%f114, %r42;
	add.f32 	%f196, %f196, %f114;
	mul.wide.u16 	%r43, %rs5, %rs5;
	cvt.rn.f32.u32 	%f115, %r43;
	add.f32 	%f197, %f197, %f115;
	mul.wide.u16 	%r44, %rs6, %rs6;
	cvt.rn.f32.u32 	%f116, %r44;
	add.f32 	%f198, %f198, %f116;
	add.s32 	%r72, %r72, 1;
$L__BB0_5:
	setp.eq.s32 	%p12, %r34, 0;
	add.s32 	%r45, %r1, 1;
	setp.gt.s32 	%p13, %r1, -2;
	setp.lt.s32 	%p14, %r45, %r25;
	and.pred  	%p1, %p13, %p14;
	not.pred 	%p15, %p1;
	or.pred  	%p16, %p15, %p12;
	@%p16 bra 	$L__BB0_7;
	ld.global.u8 	%rs7, [%rd3+3];
	ld.global.u8 	%rs8, [%rd3+4];
	ld.global.u8 	%rs9, [%rd3+5];
	cvt.rn.f32.u16 	%f117, %rs7;
	add.f32 	%f193, %f193, %f117;
	cvt.rn.f32.u16 	%f118, %rs8;
	add.f32 	%f194, %f194, %f118;
	cvt.rn.f32.u16 	%f119, %rs9;
	add.f32 	%f195, %f195, %f119;
	mul.wide.u16 	%r46, %rs7, %rs7;
	cvt.rn.f32.u32 	%f120, %r46;
	add.f32 	%f196, %f196, %f120;
	mul.wide.u16 	%r47, %rs8, %rs8;
	cvt.rn.f32.u32 	%f121, %r47;
	add.f32 	%f197, %f197, %f121;
	mul.wide.u16 	%r48, %rs9, %rs9;
	cvt.rn.f32.u32 	%f122, %r48;
	add.f32 	%f198, %f198, %f122;
	add.s32 	%r72, %r72, 1;
$L__BB0_7:
	setp.gt.s32 	%p17, %r1, 0;
	mul.lo.s32 	%r9, %r34, %r25;
	setp.le.s32 	%p18, %r1, %r25;
	and.pred  	%p2, %p17, %p18;
	cvt.s64.s32 	%rd13, %r9;
	add.s64 	%rd14, %rd2, %rd13;
	mad.lo.s64 	%rd4, %rd14, 3, %rd1;
	not.pred 	%p19, %p2;
	@%p19 bra 	$L__BB0_9;
	ld.global.u8 	%rs10, [%rd4+-3];
	ld.global.u8 	%rs11, [%rd4+-2];
	ld.global.u8 	%rs12, [%rd4+-1];
	cvt.rn.f32.u16 	%f123, %rs10;
	add.f32 	%f193, %f193, %f123;
	cvt.rn.f32.u16 	%f124, %rs11;
	add.f32 	%f194, %f194, %f124;
	cvt.rn.f32.u16 	%f125, %rs12;
	add.f32 	%f195, %f195, %f125;
	mul.wide.u16 	%r49, %rs10, %rs10;
	cvt.rn.f32.u32 	%f126, %r49;
	add.f32 	%f196, %f196, %f126;
	mul.wide.u16 	%r50, %rs11, %rs11;
	cvt.rn.f32.u32 	%f127, %r50;
	add.f32 	%f197, %f197, %f127;
	mul.wide.u16 	%r51, %rs12, %rs12;
	cvt.rn.f32.u32 	%f128, %r51;
	add.f32 	%f198, %f198, %f128;
	add.s32 	%r72, %r72, 1;
$L__BB0_9:
	setp.lt.s32 	%p20, %r1, 0;
	add.s32 	%r12, %r1, %r9;
	mul.wide.s32 	%rd15, %r12, 3;
	add.s64 	%rd5, %rd1, %rd15;
	@%p20 bra 	$L__BB0_11;
	ld.global.u8 	%rs13, [%rd5];
	ld.global.u8 	%rs14, [%rd5+1];
	ld.global.u8 	%rs15, [%rd5+2];
	cvt.rn.f32.u16 	%f129, %rs13;
	add.f32 	%f193, %f193, %f129;
	cvt.rn.f32.u16 	%f130, %rs14;
	add.f32 	%f194, %f194, %f130;
	cvt.rn.f32.u16 	%f131, %rs15;
	add.f32 	%f195, %f195, %f131;
	mul.wide.u16 	%r52, %rs13, %rs13;
	cvt.rn.f32.u32 	%f132, %r52;
	add.f32 	%f196, %f196, %f132;
	mul.wide.u16 	%r53, %rs14, %rs14;
	cvt.rn.f32.u32 	%f133, %r53;
	add.f32 	%f197, %f197, %f133;
	mul.wide.u16 	%r54, %rs15, %rs15;
	cvt.rn.f32.u32 	%f134, %r54;
	add.f32 	%f198, %f198, %f134;
	add.s32 	%r72, %r72, 1;
$L__BB0_11:
	@%p15 bra 	$L__BB0_13;
	ld.global.u8 	%rs16, [%rd4+3];
	ld.global.u8 	%rs17, [%rd4+4];
	ld.global.u8 	%rs18, [%rd4+5];
	cvt.rn.f32.u16 	%f135, %rs16;
	add.f32 	%f193, %f193, %f135;
	cvt.rn.f32.u16 	%f136, %rs17;
	add.f32 	%f194, %f194, %f136;
	cvt.rn.f32.u16 	%f137, %rs18;
	add.f32 	%f195, %f195, %f137;
	mul.wide.u16 	%r55, %rs16, %rs16;
	cvt.rn.f32.u32 	%f138, %r55;
	add.f32 	%f196, %f196, %f138;
	mul.wide.u16 	%r56, %rs17, %rs17;
	cvt.rn.f32.u32 	%f139, %r56;
	add.f32 	%f197, %f197, %f139;
	mul.wide.u16 	%r57, %rs18, %rs18;
	cvt.rn.f32.u32 	%f140, %r57;
	add.f32 	%f198, %f198, %f140;
	add.s32 	%r72, %r72, 1;
$L__BB0_13:
	add.s32 	%r17, %r34, 1;
	setp.ge.u32 	%p22, %r17, %r27;
	add.s32 	%r18, %r9, %r25;
	cvt.s64.s32 	%rd16, %r18;
	add.s64 	%rd17, %rd2, %rd16;
	mad.lo.s64 	%rd6, %rd17, 3, %rd1;
	or.pred  	%p24, %p19, %p22;
	@%p24 bra 	$L__BB0_15;
	ld.global.u8 	%rs19, [%rd6+-3];
	ld.global.u8 	%rs20, [%rd6+-2];
	ld.global.u8 	%rs21, [%rd6+-1];
	cvt.rn.f32.u16 	%f141, %rs19;
	add.f32 	%f193, %f193, %f141;
	cvt.rn.f32.u16 	%f142, %rs20;
	add.f32 	%f194, %f194, %f142;
	cvt.rn.f32.u16 	%f143, %rs21;
	add.f32 	%f195, %f195, %f143;
	mul.wide.u16 	%r58, %rs19, %rs19;
	cvt.rn.f32.u32 	%f144, %r58;
	add.f32 	%f196, %f196, %f144;
	mul.wide.u16 	%r59, %rs20, %rs20;
	cvt.rn.f32.u32 	%f145, %r59;
	add.f32 	%f197, %f197, %f145;
	mul.wide.u16 	%r60, %rs21, %rs21;
	cvt.rn.f32.u32 	%f146, %r60;
	add.f32 	%f198, %f198, %f146;
	add.s32 	%r72, %r72, 1;
$L__BB0_15:
	setp.ge.u32 	%p25, %r17, %r27;
	setp.lt.s32 	%p26, %r1, 0;
	or.pred  	%p27, %p26, %p25;
	@%p27 bra 	$L__BB0_17;
	add.s32 	%r61, %r1, %r18;
	mul.wide.s32 	%rd18, %r61, 3;
	add.s64 	%rd19, %rd1, %rd18;
	ld.global.u8 	%rs22, [%rd19];
	ld.global.u8 	%rs23, [%rd19+1];
	ld.global.u8 	%rs24, [%rd19+2];
	cvt.rn.f32.u16 	%f147, %rs22;
	add.f32 	%f193, %f193, %f147;
	cvt.rn.f32.u16 	%f148, %rs23;
	add.f32 	%f194, %f194, %f148;
	cvt.rn.f32.u16 	%f149, %rs24;
	add.f32 	%f195, %f195, %f149;
	mul.wide.u16 	%r62, %rs22, %rs22;
	cvt.rn.f32.u32 	%f150, %r62;
	add.f32 	%f196, %f196, %f150;
	mul.wide.u16 	%r63, %rs23, %rs23;
	cvt.rn.f32.u32 	%f151, %r63;
	add.f32 	%f197, %f197, %f151;
	mul.wide.u16 	%r64, %rs24, %rs24;
	cvt.rn.f32.u32 	%f152, %r64;
	add.f32 	%f198, %f198, %f152;
	add.s32 	%r72, %r72, 1;
$L__BB0_17:
	setp.ge.u32 	%p28, %r17, %r27;
	or.pred  	%p30, %p15, %p28;
	@%p30 bra 	$L__BB0_19;
	ld.global.u8 	%rs25, [%rd6+3];
	ld.global.u8 	%rs26, [%rd6+4];
	ld.global.u8 	%rs27, [%rd6+5];
	cvt.rn.f32.u16 	%f153, %rs25;
	add.f32 	%f193, %f193, %f153;
	cvt.rn.f32.u16 	%f154, %rs26;
	add.f32 	%f194, %f194, %f154;
	cvt.rn.f32.u16 	%f155, %rs27;
	add.f32 	%f195, %f195, %f155;
	mul.wide.u16 	%r65, %rs25, %rs25;
	cvt.rn.f32.u32 	%f156, %r65;
	add.f32 	%f196, %f196, %f156;
	mul.wide.u16 	%r66, %rs26, %rs26;
	cvt.rn.f32.u32 	%f157, %r66;
	add.f32 	%f197, %f197, %f157;
	mul.wide.u16 	%r67, %rs27, %rs27;
	cvt.rn.f32.u32 	%f158, %r67;
	add.f32 	%f198, %f198, %f158;
	add.s32 	%r72, %r72, 1;
$L__BB0_19:
	cvt.rn.f32.u32 	%f159, %r72;
	div.rn.f32 	%f160, %f193, %f159;
	div.rn.f32 	%f161, %f194, %f159;
	div.rn.f32 	%f162, %f195, %f159;
	div.rn.f32 	%f163, %f196, %f159;
	mul.f32 	%f164, %f160, %f160;
	sub.f32 	%f165, %f163, %f164;
	div.rn.f32 	%f166, %f197, %f159;
	mul.f32 	%f167, %f161, %f161;
	sub.f32 	%f168, %f166, %f167;
	div.rn.f32 	%f169, %f198, %f159;
	mul.f32 	%f170, %f162, %f162;
	sub.f32 	%f171, %f169, %f170;
	ld.global.u8 	%rs28, [%rd5];
	ld.global.u8 	%rs29, [%rd5+1];
	ld.global.u8 	%rs30, [%rd5+2];
	add.f32 	%f172, %f109, %f165;
	div.rn.f32 	%f173, %f165, %f172;
	cvt.rn.f32.u16 	%f174, %rs28;
	sub.f32 	%f175, %f174, %f160;
	fma.rn.f32 	%f176, %f173, %f175, %f160;
	cvt.rzi.u32.f32 	%r68, %f176;
	cvta.to.global.u64 	%rd20, %rd7;
	add.s64 	%rd22, %rd20, %rd15;
	st.global.u8 	[%rd22], %r68;
	add.f32 	%f177, %f109, %f168;
	div.rn.f32 	%f178, %f168, %f177;
	cvt.rn.f32.u16 	%f179, %rs29;
	sub.f32 	%f180, %f179, %f161;
	fma.rn.f32 	%f181, %f178, %f180, %f161;
	cvt.rzi.u32.f32 	%r69, %f181;
	st.global.u8 	[%rd22+1], %r69;
	add.f32 	%f182, %f109, %f171;
	div.rn.f32 	%f183, %f171, %f182;
	cvt.rn.f32.u16 	%f184, %rs30;
	sub.f32 	%f185, %f184, %f162;
	fma.rn.f32 	%f186, %f183, %f185, %f162;
	cvt.rzi.u32.f32 	%r70, %f186;
	st.global.u8 	[%rd22+2], %r70;
$L__BB0_20:
	ret;

}


// ===== COMPILED SASS (sm_100) =====

	.target	sm_100

	.elftype	@"ET_EXEC"


//--------------------- .note.nv.tkinfo           --------------------------
	.section	.note.nv.tkinfo,"",@"SHT_NOTE"
	.sectionflags	@"SHF_NOTE_NV_TKINFO"
	.tkinfo
        /*0018*/ 	.word	0x00000002
        /*0030*/ 	.string	""
        /*0030*/ 	.string	"ptxas"
        /*0030*/ 	.string	"Cuda compilation tools, release 13.0, V13.0.88"
        /*0030*/ 	.string	"Build cuda_13.0.r13.0/compiler.36424714_0"
        /*0030*/ 	.string	"-arch sm_100 -m 64 "



//--------------------- .note.nv.cuinfo           --------------------------
	.section	.note.nv.cuinfo,"",@"SHT_NOTE"
	.sectionflags	@"SHF_NOTE_NV_CUINFO"
        /*0018*/ 	.short	0x0002
        /*001a*/ 	.short	0x0064
        /*001c*/ 	.short	0x0082
	.zero		2


//--------------------- .nv.info                  --------------------------
	.section	.nv.info,"",@"SHT_CUDA_INFO"
	.align	4


	//----- nvinfo : EIATTR_REGCOUNT
	.align		4
        /*0000*/ 	.byte	0x04, 0x2f
        /*0002*/ 	.short	(.L_1 - .L_0)
	.align		4
.L_0:
        /*0004*/ 	.word	index@(_Z18denoiseImageWienerPK5PixelPS_iif)
        /*0008*/ 	.word	0x00000020


	//----- nvinfo : EIATTR_FRAME_SIZE
	.align		4
.L_1:
        /*000c*/ 	.byte	0x04, 0x11
        /*000e*/ 	.short	(.L_3 - .L_2)
	.align		4
.L_2:
        /*0010*/ 	.word	index@($__internal_0_$__cuda_sm3x_div_rn_noftz_f32_slowpath)
        /*0014*/ 	.word	0x00000000


	//----- nvinfo : EIATTR_FRAME_SIZE
	.align		4
.L_3:
        /*0018*/ 	.byte	0x04, 0x11
        /*001a*/ 	.short	(.L_5 - .L_4)
	.align		4
.L_4:
        /*001c*/ 	.word	index@(_Z18denoiseImageWienerPK5PixelPS_iif)
        /*0020*/ 	.word	0x00000000


	//----- nvinfo : EIATTR_MIN_STACK_SIZE
	.align		4
.L_5:
        /*0024*/ 	.byte	0x04, 0x12
        /*0026*/ 	.short	(.L_7 - .L_6)
	.align		4
.L_6:
        /*0028*/ 	.word	index@(_Z18denoiseImageWienerPK5PixelPS_iif)
        /*002c*/ 	.word	0x00000000
.L_7:


//--------------------- .nv.compat                --------------------------
	.section	.nv.compat,"",@"SHT_CUDA_COMPAT_INFO"
	.align	4
        /*0000*/ 	.byte	0x02, 0x09, 0x00, 0x00, 0x02, 0x02, 0x01, 0x00, 0x02, 0x05, 0x05, 0x00, 0x03, 0x07, 0x01, 0x01
        /*0010*/ 	.byte	0x02, 0x03, 0x00, 0x00, 0x02, 0x06, 0x01, 0x00, 0x04, 0x0b, 0x08, 0x00, 0x01, 0x00, 0x00, 0x00
        /*0020*/ 	.byte	0x00, 0x00, 0x00, 0x00


//--------------------- .nv.info._Z18denoiseImageWienerPK5PixelPS_iif --------------------------
	.section	.nv.info._Z18denoiseImageWienerPK5PixelPS_iif,"",@"SHT_CUDA_INFO"
	.sectionflags	@""
	.align	4


	//----- nvinfo : EIATTR_CUDA_API_VERSION
	.align		4
        /*0000*/ 	.byte	0x04, 0x37
        /*0002*/ 	.short	(.L_9 - .L_8)
.L_8:
        /*0004*/ 	.word	0x00000082


	//----- nvinfo : EIATTR_KPARAM_INFO
	.align		4
.L_9:
        /*0008*/ 	.byte	0x04, 0x17
        /*000a*/ 	.short	(.L_11 - .L_10)
.L_10:
        /*000c*/ 	.word	0x00000000
        /*0010*/ 	.short	0x0004
        /*0012*/ 	.short	0x0018
        /*0014*/ 	.byte	0x00, 0xf0, 0x11, 0x00


	//----- nvinfo : EIATTR_KPARAM_INFO
	.align		4
.L_11:
        /*0018*/ 	.byte	0x04, 0x17
        /*001a*/ 	.short	(.L_13 - .L_12)
.L_12:
        /*001c*/ 	.word	0x00000000
        /*0020*/ 	.short	0x0003
        /*0022*/ 	.short	0x0014
        /*0024*/ 	.byte	0x00, 0xf0, 0x11, 0x00


	//----- nvinfo : EIATTR_KPARAM_INFO
	.align		4
.L_13:
        /*0028*/ 	.byte	0x04, 0x17
        /*002a*/ 	.short	(.L_15 - .L_14)
.L_14:
        /*002c*/ 	.word	0x00000000
        /*0030*/ 	.short	0x0002
        /*0032*/ 	.short	0x0010
        /*0034*/ 	.byte	0x00, 0xf0, 0x11, 0x00


	//----- nvinfo : EIATTR_KPARAM_INFO
	.align		4
.L_15:
        /*0038*/ 	.byte	0x04, 0x17
        /*003a*/ 	.short	(.L_17 - .L_16)
.L_16:
        /*003c*/ 	.word	0x00000000
        /*0040*/ 	.short	0x0001
        /*0042*/ 	.short	0x0008
        /*0044*/ 	.byte	0x00, 0xf5, 0x21, 0x00


	//----- nvinfo : EIATTR_KPARAM_INFO
	.align		4
.L_17:
        /*0048*/ 	.byte	0x04, 0x17
        /*004a*/ 	.short	(.L_19 - .L_18)
.L_18:
        /*004c*/ 	.word	0x00000000
        /*0050*/ 	.short	0x0000
        /*0052*/ 	.short	0x0000
        /*0054*/ 	.byte	0x00, 0xf5, 0x21, 0x00


	//----- nvinfo : EIATTR_SPARSE_MMA_MASK
	.align		4
.L_19:
        /*0058*/ 	.byte	0x03, 0x50
        /*005a*/ 	.short	0x0000


	//----- nvinfo : EIATTR_MAXREG_COUNT
	.align		4
        /*005c*/ 	.byte	0x03, 0x1b
        /*005e*/ 	.short	0x00ff


	//----- nvinfo : EIATTR_MERCURY_ISA_VERSION
	.align		4
        /*0060*/ 	.byte	0x03, 0x5f
        /*0062*/ 	.short	0x0101


	//----- nvinfo : EIATTR_VRC_CTA_INIT_COUNT
	.align		4
        /*0064*/ 	.byte	0x02, 0x4a
	.zero		1
	.zero		1


	//----- nvinfo : EIATTR_EXIT_INSTR_OFFSETS
	.align		4
        /*0068*/ 	.byte	0x04, 0x1c
        /*006a*/ 	.short	(.L_21 - .L_20)


	//   ....[0]....
.L_20:
        /*006c*/ 	.word	0x000000c0


	//   ....[1]....
        /*0070*/ 	.word	0x000018d0


	//----- nvinfo : EIATTR_CRS_STACK_SIZE
	.align		4
.L_21:
        /*0074*/ 	.byte	0x04, 0x1e
        /*0076*/ 	.short	(.L_23 - .L_22)
.L_22:
        /*0078*/ 	.word	0x00000000


	//----- nvinfo : EIATTR_CBANK_PARAM_SIZE
	.align		4
.L_23:
        /*007c*/ 	.byte	0x03, 0x19
        /*007e*/ 	.short	0x001c


	//----- nvinfo : EIATTR_PARAM_CBANK
	.align		4
        /*0080*/ 	.byte	0x04, 0x0a
        /*0082*/ 	.short	(.L_25 - .L_24)
	.align		4
.L_24:
        /*0084*/ 	.word	index@(.nv.constant0._Z18denoiseImageWienerPK5PixelPS_iif)
        /*0088*/ 	.short	0x0380
        /*008a*/ 	.short	0x001c


	//----- nvinfo : EIATTR_SW_WAR
	.align		4
.L_25:
        /*008c*/ 	.byte	0x04, 0x36
        /*008e*/ 	.short	(.L_27 - .L_26)
.L_26:
        /*0090*/ 	.word	0x00000008
.L_27:


//--------------------- .nv.callgraph             --------------------------
	.section	.nv.callgraph,"",@"SHT_CUDA_CALLGRAPH"
	.align	4
	.sectionentsize	8
	.align		4
        /*0000*/ 	.word	0x00000000
	.align		4
        /*0004*/ 	.word	0xffffffff
	.align		4
        /*0008*/ 	.word	0x00000000
	.align		4
        /*000c*/ 	.word	0xfffffffe
	.align		4
        /*0010*/ 	.word	0x00000000
	.align		4
        /*0014*/ 	.word	0xfffffffd
	.align		4
        /*0018*/ 	.word	0x00000000
	.align		4
        /*001c*/ 	.word	0xfffffffc


//--------------------- .text._Z18denoiseImageWienerPK5PixelPS_iif --------------------------
	.section	.text._Z18denoiseImageWienerPK5PixelPS_iif,"ax",@progbits
	.align	128
        .global         _Z18denoiseImageWienerPK5PixelPS_iif
        .type           _Z18denoiseImageWienerPK5PixelPS_iif,@function
        .size           _Z18denoiseImageWienerPK5PixelPS_iif,(.L_x_34 - _Z18denoiseImageWienerPK5PixelPS_iif)
        .other          _Z18denoiseImageWienerPK5PixelPS_iif,@"STO_CUDA_ENTRY STV_DEFAULT"
_Z18denoiseImageWienerPK5PixelPS_iif:
.text._Z18denoiseImageWienerPK5PixelPS_iif:
[----:B------:R-:W-:Y:S01]  /*0000*/  LDC R1, c[0x0][0x37c] ;  /* 0x0000df00ff017b82 */ /* 0x000fe20000000800 */
[----:B------:R-:W0:Y:S07]  /*0010*/  S2R R2, SR_TID.Y ;  /* 0x0000000000027919 */ /* 0x000e2e0000002200 */
[----:B------:R-:W1:Y:S01]  /*0020*/  LDC R0, c[0x0][0x360] ;  /* 0x0000d800ff007b82 */ /* 0x000e620000000800 */
[----:B------:R-:W2:Y:S01]  /*0030*/  LDCU.64 UR6, c[0x0][0x390] ;  /* 0x00007200ff0677ac */ /* 0x000ea20008000a00 */
[----:B------:R-:W1:Y:S06]  /*0040*/  S2R R3, SR_TID.X ;  /* 0x0000000000037919 */ /* 0x000e6c0000002100 */
[----:B------:R-:W0:Y:S08]  /*0050*/  S2UR UR5, SR_CTAID.Y ;  /* 0x00000000000579c3 */ /* 0x000e300000002600 */
[----:B------:R-:W0:Y:S08]  /*0060*/  LDC R25, c[0x0][0x364] ;  /* 0x0000d900ff197b82 */ /* 0x000e300000000800 */
[----:B------:R-:W1:Y:S01]  /*0070*/  S2UR UR4, SR_CTAID.X ;  /* 0x00000000000479c3 */ /* 0x000e620000002500 */
[----:B0-----:R-:W-:-:S05]  /*0080*/  IMAD R25, R25, UR5, R2 ;  /* 0x0000000519197c24 */ /* 0x001fca000f8e0202 */
[----:B--2---:R-:W-:Y:S01]  /*0090*/  ISETP.GE.AND P0, PT, R25, UR7, PT ;  /* 0x0000000719007c0c */ /* 0x004fe2000bf06270 */
[----:B-1----:R-:W-:-:S05]  /*00a0*/  IMAD R0, R0, UR4, R3 ;  /* 0x0000000400007c24 */ /* 0x002fca000f8e0203 */
[----:B------:R-:W-:-:S13]  /*00b0*/  ISETP.GE.OR P0, PT, R0, UR6, P0 ;  /* 0x0000000600007c0c */ /* 0x000fda0008706670 */
[----:B------:R-:W-:Y:S05]  /*00c0*/  @P0 EXIT ;  /* 0x000000000000094d */ /* 0x000fea0003800000 */
[----:B------:R-:W0:Y:S01]  /*00d0*/  LDC.64 R4, c[0x0][0x380] ;  /* 0x0000e000ff047b82 */ /* 0x000e220000000a00 */
[C---:B------:R-:W-:Y:S01]  /*00e0*/  IADD3 R7, PT, PT, R25.reuse, -0x1, RZ ;  /* 0xffffffff19077810 */ /* 0x040fe20007ffe0ff */
[----:B------:R-:W1:Y:S01]  /*00f0*/  LDCU.64 UR4, c[0x0][0x358] ;  /* 0x00006b00ff0477ac */ /* 0x000e620008000a00 */
[----:B------:R-:W-:Y:S01]  /*0100*/  SHF.R.S32.HI R24, RZ, 0x1f, R0 ;  /* 0x0000001fff187819 */ /* 0x000fe20000011400 */
[C---:B------:R-:W-:Y:S01]  /*0110*/  IMAD R23, R25.reuse, UR6, RZ ;  /* 0x0000000619177c24 */ /* 0x040fe2000f8e02ff */
[----:B------:R-:W-:Y:S01]  /*0120*/  ISETP.NE.AND P2, PT, R25, RZ, PT ;  /* 0x000000ff1900720c */ /* 0x000fe20003f45270 */
[----:B------:R-:W-:-:S03]  /*0130*/  IMAD R7, R7, UR6, RZ ;  /* 0x0000000607077c24 */ /* 0x000fc6000f8e02ff */
[C---:B------:R-:W-:Y:S02]  /*0140*/  ISETP.LT.OR P4, PT, R0.reuse, 0x1, !P2 ;  /* 0x000000010000780c */ /* 0x040fe40005781670 */
[----:B------:R-:W-:-:S04]  /*0150*/  IADD3 R11, P0, PT, R0, R7, RZ ;  /* 0x00000007000b7210 */ /* 0x000fc80007f1e0ff */
[----:B------:R-:W-:Y:S02]  /*0160*/  LEA.HI.X.SX32 R2, R7, R24, 0x1, P0 ;  /* 0x0000001807027211 */ /* 0x000fe400000f0eff */
[----:B------:R-:W-:-:S03]  /*0170*/  IADD3 R15, P0, PT, R0, R23, RZ ;  /* 0x00000017000f7210 */ /* 0x000fc60007f1e0ff */
[----:B------:R-:W-:Y:S01]  /*0180*/  IMAD R3, R2, 0x3, RZ ;  /* 0x0000000302037824 */ /* 0x000fe200078e02ff */
[----:B------:R-:W-:Y:S01]  /*0190*/  IADD3 R2, PT, PT, R0, 0x1, RZ ;  /* 0x0000000100027810 */ /* 0x000fe20007ffe0ff */
[----:B0-----:R-:W-:-:S03]  /*01a0*/  IMAD.WIDE.U32 R10, R11, 0x3, R4 ;  /* 0x000000030b0a7825 */ /* 0x001fc600078e0004 */
[----:B------:R-:W-:Y:S02]  /*01b0*/  ISETP.GE.AND P1, PT, R2, UR6, PT ;  /* 0x0000000602007c0c */ /* 0x000fe4000bf26270 */
[----:B------:R-:W-:Y:S02]  /*01c0*/  LEA.HI.X.SX32 R2, R23, R24, 0x1, P0 ;  /* 0x0000001817027211 */ /* 0x000fe400000f0eff */
[----:B------:R-:W-:Y:S02]  /*01d0*/  IADD3 R11, PT, PT, R11, R3, RZ ;  /* 0x000000030b0b7210 */ /* 0x000fe40007ffe0ff */
[----:B------:R-:W-:Y:S01]  /*01e0*/  ISETP.GT.AND P0, PT, R0, UR6, PT ;  /* 0x0000000600007c0c */ /* 0x000fe2000bf04270 */
[----:B------:R-:W-:Y:S02]  /*01f0*/  IMAD R3, R2, 0x3, RZ ;  /* 0x0000000302037824 */ /* 0x000fe400078e02ff */
[----:B-1----:R-:W2:Y:S01]  /*0200*/  @!P4 LDG.E.U8 R6, desc[UR4][R10.64+-0x3] ;  /* 0xfffffd040a06c981 */ /* 0x002ea2000c1e1100 */
[C---:B------:R-:W-:Y:S01]  /*0210*/  ISETP.GT.AND P0, PT, R0.reuse, RZ, !P0 ;  /* 0x000000ff0000720c */ /* 0x040fe20004704270 */
[----:B------:R-:W-:Y:S01]  /*0220*/  IMAD.WIDE.U32 R14, R15, 0x3, R4 ;  /* 0x000000030f0e7825 */ /* 0x000fe200078e0004 */
[----:B------:R-:W-:Y:S01]  /*0230*/  ISETP.GT.AND P1, PT, R0, -0x2, !P1 ;  /* 0xfffffffe0000780c */ /* 0x000fe20004f24270 */
[----:B------:R-:W3:Y:S04]  /*0240*/  @!P4 LDG.E.U8 R8, desc[UR4][R10.64+-0x2] ;  /* 0xfffffe040a08c981 */ /* 0x000ee8000c1e1100 */
[----:B------:R-:W4:Y:S01]  /*0250*/  @!P4 LDG.E.U8 R2, desc[UR4][R10.64+-0x1] ;  /* 0xffffff040a02c981 */ /* 0x000f22000c1e1100 */
[----:B------:R-:W-:-:S02]  /*0260*/  IADD3 R15, PT, PT, R15, R3, RZ ;  /* 0x000000030f0f7210 */ /* 0x000fc40007ffe0ff */
[----:B------:R-:W-:-:S03]  /*0270*/  ISETP.EQ.OR P3, PT, R25, RZ, !P1 ;  /* 0x000000ff1900720c */ /* 0x000fc60004f62670 */
[----:B------:R-:W5:Y:S01]  /*0280*/  @P0 LDG.E.U8 R19, desc[UR4][R14.64+-0x3] ;  /* 0xfffffd040e130981 */ /* 0x000f62000c1e1100 */
[----:B------:R-:W-:Y:S01]  /*0290*/  CS2R R16, SRZ ;  /* 0x0000000000107805 */ /* 0x000fe2000001ff00 */
[----:B------:R-:W-:Y:S01]  /*02a0*/  IMAD.MOV.U32 R13, RZ, RZ, RZ ;  /* 0x000000ffff0d7224 */ /* 0x000fe200078e00ff */
[----:B------:R-:W-:-:S07]  /*02b0*/  ISETP.LT.OR P2, PT, R0, RZ, !P2 ;  /* 0x000000ff0000720c */ /* 0x000fce0005741670 */
[----:B------:R-:W5:Y:S04]  /*02c0*/  @!P3 LDG.E.U8 R18, desc[UR4][R10.64+0x3] ;  /* 0x000003040a12b981 */ /* 0x000f68000c1e1100 */
[----:B------:R-:W5:Y:S04]  /*02d0*/  @!P3 LDG.E.U8 R20, desc[UR4][R10.64+0x4] ;  /* 0x000004040a14b981 */ /* 0x000f68000c1e1100 */
[----:B------:R0:W5:Y:S02]  /*02e0*/  @!P3 LDG.E.U8 R21, desc[UR4][R10.64+0x5] ;  /* 0x000005040a15b981 */ /* 0x000164000c1e1100 */
[----:B0-----:R-:W-:Y:S01]  /*02f0*/  CS2R R10, SRZ ;  /* 0x00000000000a7805 */ /* 0x001fe2000001ff00 */
[----:B------:R-:W-:Y:S01]  /*0300*/  HFMA2 R9, -RZ, RZ, 0, 0 ;  /* 0x00000000ff097431 */ /* 0x000fe200000001ff */
[----:B------:R-:W-:Y:S01]  /*0310*/  BSSY.RECONVERGENT B0, `(.L_x_0) ;  /* 0x0000022000007945 */ /* 0x000fe20003800200 */
[----:B------:R-:W-:Y:S01]  /*0320*/  @!P4 MOV R16, 0x1 ;  /* 0x000000010010c802 */ /* 0x000fe20000000f00 */
[----:B--2---:R0:W1:Y:S01]  /*0330*/  @!P4 I2F.U16 R17, R6 ;  /* 0x000000060011c306 */ /* 0x0040620000101000 */
[----:B------:R-:W-:-:S07]  /*0340*/  @!P4 IMAD R3, R6, R6, RZ ;  /* 0x000000060603c224 */ /* 0x000fce00078e02ff */
[----:B---3--:R0:W2:Y:S01]  /*0350*/  @!P4 I2F.U16 R13, R8 ;  /* 0x00000008000dc306 */ /* 0x0080a20000101000 */
[----:B------:R-:W-:-:S07]  /*0360*/  @!P4 IMAD R12, R8, R8, RZ ;  /* 0x00000008080cc224 */ /* 0x000fce00078e02ff */
[----:B----4-:R0:W3:Y:S01]  /*0370*/  @!P4 I2F.U16 R11, R2 ;  /* 0x00000002000bc306 */ /* 0x0100e20000101000 */
[----:B------:R-:W-:Y:S01]  /*0380*/  @!P4 IMAD R22, R2, R2, RZ ;  /* 0x000000020216c224 */ /* 0x000fe200078e02ff */
[----:B------:R-:W-:Y:S02]  /*0390*/  @!P4 I2FP.F32.U32 R9, R3 ;  /* 0x000000030009c245 */ /* 0x000fe40000201000 */
[----:B------:R-:W-:Y:S02]  /*03a0*/  MOV R3, RZ ;  /* 0x000000ff00037202 */ /* 0x000fe40000000f00 */
[----:B------:R-:W-:Y:S02]  /*03b0*/  @!P4 I2FP.F32.U32 R3, R12 ;  /* 0x0000000c0003c245 */ /* 0x000fe40000201000 */
[----:B------:R-:W-:Y:S01]  /*03c0*/  @!P4 I2FP.F32.U32 R10, R22 ;  /* 0x00000016000ac245 */ /* 0x000fe20000201000 */
[----:B012---:R-:W-:Y:S06]  /*03d0*/  @P2 BRA `(.L_x_1) ;  /* 0x0000000000542947 */ /* 0x007fec0003800000 */
[----:B------:R-:W-:-:S05]  /*03e0*/  IADD3 R7, PT, PT, R0, R7, RZ ;  /* 0x0000000700077210 */ /* 0x000fca0007ffe0ff */
[----:B------:R-:W-:-:S05]  /*03f0*/  IMAD.WIDE R6, R7, 0x3, R4 ;  /* 0x0000000307067825 */ /* 0x000fca00078e0204 */
[----:B------:R-:W2:Y:S04]  /*0400*/  LDG.E.U8 R12, desc[UR4][R6.64] ;  /* 0x00000004060c7981 */ /* 0x000ea8000c1e1100 */
[----:B------:R-:W4:Y:S04]  /*0410*/  LDG.E.U8 R22, desc[UR4][R6.64+0x1] ;  /* 0x0000010406167981 */ /* 0x000f28000c1e1100 */
[----:B------:R-:W3:Y:S01]  /*0420*/  LDG.E.U8 R26, desc[UR4][R6.64+0x2] ;  /* 0x00000204061a7981 */ /* 0x000ee2000c1e1100 */
[----:B------:R-:W-:Y:S01]  /*0430*/  IADD3 R16, PT, PT, R16, 0x1, RZ ;  /* 0x0000000110107810 */ /* 0x000fe20007ffe0ff */
[----:B--2---:R-:W0:Y:S01]  /*0440*/  I2F.U16 R28, R12 ;  /* 0x0000000c001c7306 */ /* 0x004e220000101000 */
[----:B------:R-:W-:-:S02]  /*0450*/  IMAD R27, R12, R12, RZ ;  /* 0x0000000c0c1b7224 */ /* 0x000fc400078e02ff */
[----:B----4-:R-:W-:-:S05]  /*0460*/  IMAD R29, R22, R22, RZ ;  /* 0x00000016161d7224 */ /* 0x010fca00078e02ff */
[----:B------:R-:W1:Y:S01]  /*0470*/  I2F.U16 R2, R22 ;  /* 0x0000001600027306 */ /* 0x000e620000101000 */
[----:B------:R-:W-:-:S05]  /*0480*/  I2FP.F32.U32 R29, R29 ;  /* 0x0000001d001d7245 */ /* 0x000fca0000201000 */
[----:B------:R-:W-:Y:S01]  /*0490*/  FADD R3, R3, R29 ;  /* 0x0000001d03037221 */ /* 0x000fe20000000000 */
[----:B0-----:R-:W-:Y:S01]  /*04a0*/  FADD R17, R17, R28 ;  /* 0x0000001c11117221 */ /* 0x001fe20000000000 */
[----:B---3--:R0:W2:Y:S01]  /*04b0*/  I2F.U16 R8, R26 ;  /* 0x0000001a00087306 */ /* 0x0080a20000101000 */
[----:B------:R-:W-:-:S05]  /*04c0*/  I2FP.F32.U32 R28, R27 ;  /* 0x0000001b001c7245 */ /* 0x000fca0000201000 */
[----:B------:R-:W-:Y:S01]  /*04d0*/  FADD R9, R9, R28 ;  /* 0x0000001c09097221 */ /* 0x000fe20000000000 */
[----:B-1----:R-:W-:Y:S01]  /*04e0*/  FADD R13, R13, R2 ;  /* 0x000000020d0d7221 */ /* 0x002fe20000000000 */
[----:B0-----:R-:W-:-:S05]  /*04f0*/  IMAD R26, R26, R26, RZ ;  /* 0x0000001a1a1a7224 */ /* 0x001fca00078e02ff */
[----:B------:R-:W-:Y:S01]  /*0500*/  I2FP.F32.U32 R27, R26 ;  /* 0x0000001a001b7245 */ /* 0x000fe20000201000 */
[----:B--2---:R-:W-:-:S04]  /*0510*/  FADD R11, R11, R8 ;  /* 0x000000080b0b7221 */ /* 0x004fc80000000000 */
[----:B------:R-:W-:-:S07]  /*0520*/  FADD R10, R10, R27 ;  /* 0x0000001b0a0a7221 */ /* 0x000fce0000000000 */
.L_x_1:
[----:B------:R-:W-:Y:S05]  /*0530*/  BSYNC.RECONVERGENT B0 ;  /* 0x0000000000007941 */ /* 0x000fea0003800200 */
.L_x_0:
[----:B------:R-:W2:Y:S04]  /*0540*/  @P0 LDG.E.U8 R26, desc[UR4][R14.64+-0x2] ;  /* 0xfffffe040e1a0981 */ /* 0x000ea8000c1e1100 */
[----:B------:R-:W4:Y:S01]  /*0550*/  @P0 LDG.E.U8 R2, desc[UR4][R14.64+-0x1] ;  /* 0xffffff040e020981 */ /* 0x000f22000c1e1100 */
[C---:B------:R-:W-:Y:S01]  /*0560*/  ISETP.GE.AND P6, PT, R0.reuse, RZ, PT ;  /* 0x000000ff0000720c */ /* 0x040fe20003fc6270 */
[----:B-----5:R-:W0:Y:S01]  /*0570*/  @!P3 I2F.U16 R22, R18 ;  /* 0x000000120016b306 */ /* 0x020e220000101000 */
[----:B------:R-:W-:-:S05]  /*0580*/  IADD3 R8, PT, PT, R0, R23, RZ ;  /* 0x0000001700087210 */ /* 0x000fca0007ffe0ff */
[----:B------:R-:W-:-:S04]  /*0590*/  IMAD.WIDE R6, R8, 0x3, R4 ;  /* 0x0000000308067825 */ /* 0x000fc800078e0204 */
[----:B------:R-:W-:Y:S02]  /*05a0*/  @!P3 IMAD R27, R20, R20, RZ ;  /* 0x00000014141bb224 */ /* 0x000fe400078e02ff */
[----:B------:R-:W4:Y:S01]  /*05b0*/  @P6 LDG.E.U8 R12, desc[UR4][R6.64] ;  /* 0x00000004060c6981 */ /* 0x000f22000c1e1100 */
[----:B------:R-:W1:Y:S01]  /*05c0*/  @!P3 I2F.U16 R28, R20 ;  /* 0x00000014001cb306 */ /* 0x000e620000101000 */
[----:B0-----:R-:W-:Y:S01]  /*05d0*/  @!P3 FADD R17, R17, R22 ;  /* 0x000000161111b221 */ /* 0x001fe20000000000 */
[----:B------:R-:W-:Y:S01]  /*05e0*/  @!P3 IMAD R22, R18, R18, RZ ;  /* 0x000000121216b224 */ /* 0x000fe200078e02ff */
[----:B------:R-:W-:Y:S01]  /*05f0*/  @!P3 I2FP.F32.U32 R27, R27 ;  /* 0x0000001b001bb245 */ /* 0x000fe20000201000 */
[----:B------:R-:W-:-:S03]  /*0600*/  @!P3 IMAD R18, R21, R21, RZ ;  /* 0x000000151512b224 */ /* 0x000fc600078e02ff */
[----:B------:R-:W-:Y:S01]  /*0610*/  @!P3 I2FP.F32.U32 R22, R22 ;  /* 0x000000160016b245 */ /* 0x000fe20000201000 */
[----:B------:R-:W-:Y:S01]  /*0620*/  @!P3 FADD R3, R3, R27 ;  /* 0x0000001b0303b221 */ /* 0x000fe20000000000 */
[----:B------:R-:W-:Y:S02]  /*0630*/  @!P3 I2FP.F32.U32 R27, R18 ;  /* 0x00000012001bb245 */ /* 0x000fe40000201000 */
[----:B------:R-:W4:Y:S01]  /*0640*/  @P6 LDG.E.U8 R18, desc[UR4][R6.64+0x1] ;  /* 0x0000010406126981 */ /* 0x000f22000c1e1100 */
[----:B------:R-:W-:Y:S02]  /*0650*/  @!P3 FADD R9, R9, R22 ;  /* 0x000000160909b221 */ /* 0x000fe40000000000 */
[----:B------:R0:W3:Y:S01]  /*0660*/  @!P3 I2F.U16 R22, R21 ;  /* 0x000000150016b306 */ /* 0x0000e20000101000 */
[----:B-1----:R-:W-:-:S07]  /*0670*/  @!P3 FADD R13, R13, R28 ;  /* 0x0000001c0d0db221 */ /* 0x002fce0000000000 */
[----:B------:R1:W1:Y:S01]  /*0680*/  @P0 I2F.U16 R28, R19 ;  /* 0x00000013001c0306 */ /* 0x0002620000101000 */
[----:B------:R-:W-:Y:S02]  /*0690*/  VIADD R23, R23, UR6 ;  /* 0x0000000617177c36 */ /* 0x000fe40008000000 */
[----:B------:R-:W-:Y:S01]  /*06a0*/  @!P3 FADD R10, R10, R27 ;  /* 0x0000001b0a0ab221 */ /* 0x000fe20000000000 */
[----:B------:R-:W-:Y:S01]  /*06b0*/  @P0 IMAD R20, R19, R19, RZ ;  /* 0x0000001313140224 */ /* 0x000fe200078e02ff */
[----:B------:R-:W-:Y:S01]  /*06c0*/  IADD3 R25, PT, PT, R25, 0x1, RZ ;  /* 0x0000000119197810 */ /* 0x000fe20007ffe0ff */
[----:B0-----:R-:W4:Y:S01]  /*06d0*/  @P1 LDG.E.U8 R21, desc[UR4][R14.64+0x5] ;  /* 0x000005040e151981 */ /* 0x001f22000c1e1100 */
[----:B------:R-:W-:Y:S01]  /*06e0*/  IADD3 R29, P2, PT, R0, R23, RZ ;  /* 0x00000017001d7210 */ /* 0x000fe20007f5e0ff */
[----:B---3--:R-:W-:Y:S01]  /*06f0*/  @!P3 FADD R11, R11, R22 ;  /* 0x000000160b0bb221 */ /* 0x008fe20000000000 */
[----:B------:R-:W-:Y:S01]  /*0700*/  @P0 I2FP.F32.U32 R22, R20 ;  /* 0x0000001400160245 */ /* 0x000fe20000201000 */
[----:B-1----:R-:W3:Y:S01]  /*0710*/  @P1 LDG.E.U8 R19, desc[UR4][R14.64+0x3] ;  /* 0x000003040e131981 */ /* 0x002ee2000c1e1100 */
[----:B------:R-:W-:Y:S01]  /*0720*/  ISETP.GE.U32.OR P5, PT, R25, UR7, !P0 ;  /* 0x0000000719007c0c */ /* 0x000fe2000c7a6470 */
[----:B------:R-:W-:-:S02]  /*0730*/  @P0 FADD R17, R17, R28 ;  /* 0x0000001c11110221 */ /* 0x000fc40000000000 */
[----:B------:R-:W-:Y:S01]  /*0740*/  @P0 FADD R9, R9, R22 ;  /* 0x0000001609090221 */ /* 0x000fe20000000000 */
[----:B------:R0:W3:Y:S04]  /*0750*/  @P1 LDG.E.U8 R20, desc[UR4][R14.64+0x4] ;  /* 0x000004040e141981 */ /* 0x0000e8000c1e1100 */
[----:B------:R-:W3:Y:S01]  /*0760*/  @P6 LDG.E.U8 R22, desc[UR4][R6.64+0x2] ;  /* 0x0000020406166981 */ /* 0x000ee2000c1e1100 */
[----:B0-----:R-:W-:-:S04]  /*0770*/  IMAD.WIDE.U32 R14, R29, 0x3, R4 ;  /* 0x000000031d0e7825 */ /* 0x001fc800078e0004 */
[----:B--2---:R-:W-:Y:S01]  /*0780*/  @P0 IMAD R27, R26, R26, RZ ;  /* 0x0000001a1a1b0224 */ /* 0x004fe200078e02ff */
[----:B------:R0:W1:Y:S04]  /*0790*/  @P0 I2F.U16 R28, R26 ;  /* 0x0000001a001c0306 */ /* 0x0000680000101000 */
[----:B------:R-:W-:Y:S02]  /*07a0*/  @P0 I2FP.F32.U32 R27, R27 ;  /* 0x0000001b001b0245 */ /* 0x000fe40000201000 */
[----:B0-----:R-:W-:-:S03]  /*07b0*/  LEA.HI.X.SX32 R26, R23, R24, 0x1, P2 ;  /* 0x00000018171a7211 */ /* 0x001fc600010f0eff */
[----:B------:R-:W-:Y:S02]  /*07c0*/  @P0 FADD R3, R3, R27 ;  /* 0x0000001b03030221 */ /* 0x000fe40000000000 */
[----:B------:R-:W-:Y:S02]  /*07d0*/  IMAD R27, R26, 0x3, RZ ;  /* 0x000000031a1b7824 */ /* 0x000fe400078e02ff */
[----:B-1----:R-:W-:-:S03]  /*07e0*/  @P0 FADD R13, R13, R28 ;  /* 0x0000001c0d0d0221 */ /* 0x002fc60000000000 */
[----:B------:R-:W-:Y:S01]  /*07f0*/  IADD3 R15, PT, PT, R15, R27, RZ ;  /* 0x0000001b0f0f7210 */ /* 0x000fe20007ffe0ff */
[----:B----4-:R-:W-:-:S04]  /*0800*/  @P0 IMAD R26, R2, R2, RZ ;  /* 0x00000002021a0224 */ /* 0x010fc800078e02ff */
[----:B------:R-:W2:Y:S01]  /*0810*/  @!P5 LDG.E.U8 R28, desc[UR4][R14.64+-0x3] ;  /* 0xfffffd040e1cd981 */ /* 0x000ea2000c1e1100 */
[----:B------:R-:W-:-:S03]  /*0820*/  @P0 I2FP.F32.U32 R27, R26 ;  /* 0x0000001a001b0245 */ /* 0x000fc60000201000 */
[----:B------:R-:W4:Y:S02]  /*0830*/  @!P5 LDG.E.U8 R26, desc[UR4][R14.64+-0x1] ;  /* 0xffffff040e1ad981 */ /* 0x000f24000c1e1100 */
[----:B------:R-:W-:Y:S02]  /*0840*/  @P0 FADD R10, R10, R27 ;  /* 0x0000001b0a0a0221 */ /* 0x000fe40000000000 */
[----:B------:R-:W4:Y:S01]  /*0850*/  @!P5 LDG.E.U8 R27, desc[UR4][R14.64+-0x2] ;  /* 0xfffffe040e1bd981 */ /* 0x000f22000c1e1100 */
[----:B------:R-:W0:Y:S02]  /*0860*/  @P0 I2F.U16 R24, R2 ;  /* 0x0000000200180306 */ /* 0x000e240000101000 */
[----:B0-----:R-:W-:-:S06]  /*0870*/  @P0 FADD R11, R11, R24 ;  /* 0x000000180b0b0221 */ /* 0x001fcc0000000000 */
[----:B------:R0:W1:Y:S02]  /*0880*/  @P6 I2F.U16 R24, R12 ;  /* 0x0000000c00186306 */ /* 0x0000640000101000 */
[----:B0-----:R-:W-:-:S05]  /*0890*/  @P6 IMAD R12, R12, R12, RZ ;  /* 0x0000000c0c0c6224 */ /* 0x001fca00078e02ff */
[----:B------:R-:W-:-:S05]  /*08a0*/  @P6 I2FP.F32.U32 R12, R12 ;  /* 0x0000000c000c6245 */ /* 0x000fca0000201000 */
[----:B------:R-:W-:Y:S02]  /*08b0*/  @P6 FADD R9, R9, R12 ;  /* 0x0000000c09096221 */ /* 0x000fe40000000000 */
[----:B------:R-:W0:Y:S01]  /*08c0*/  @P6 I2F.U16 R12, R18 ;  /* 0x00000012000c6306 */ /* 0x000e220000101000 */
[----:B------:R-:W-:Y:S01]  /*08d0*/  ISETP.GE.U32.OR P4, PT, R25, UR7, !P1 ;  /* 0x0000000719007c0c */ /* 0x000fe2000cf86470 */
[----:B-1----:R-:W-:Y:S01]  /*08e0*/  @P6 FADD R17, R17, R24 ;  /* 0x0000001811116221 */ /* 0x002fe20000000000 */
[----:B------:R-:W-:-:S05]  /*08f0*/  ISETP.GE.U32.AND P2, PT, R25, UR7, PT ;  /* 0x0000000719007c0c */ /* 0x000fca000bf46070 */
[----:B---3--:R-:W-:Y:S06]  /*0900*/  @P6 I2F.U16 R29, R22 ;  /* 0x00000016001d6306 */ /* 0x008fec0000101000 */
[----:B------:R-:W5:Y:S01]  /*0910*/  @!P4 LDG.E.U8 R24, desc[UR4][R14.64+0x3] ;  /* 0x000003040e18c981 */ /* 0x000f62000c1e1100 */
[----:B0-----:R-:W-:Y:S01]  /*0920*/  @P6 FADD R13, R13, R12 ;  /* 0x0000000c0d0d6221 */ /* 0x001fe20000000000 */
[----:B------:R-:W-:Y:S02]  /*0930*/  @P6 IMAD R12, R18, R18, RZ ;  /* 0x00000012120c6224 */ /* 0x000fe400078e02ff */
[----:B------:R-:W5:Y:S03]  /*0940*/  @!P4 LDG.E.U8 R2, desc[UR4][R14.64+0x4] ;  /* 0x000004040e02c981 */ /* 0x000f66000c1e1100 */
[----:B------:R-:W-:Y:S01]  /*0950*/  @P6 I2FP.F32.U32 R12, R12 ;  /* 0x0000000c000c6245 */ /* 0x000fe20000201000 */
[----:B------:R0:W5:Y:S04]  /*0960*/  @!P4 LDG.E.U8 R25, desc[UR4][R14.64+0x5] ;  /* 0x000005040e19c981 */ /* 0x000168000c1e1100 */
[----:B------:R-:W-:-:S02]  /*0970*/  @P6 FADD R3, R3, R12 ;  /* 0x0000000c03036221 */ /* 0x000fc40000000000 */
[----:B------:R-:W1:Y:S01]  /*0980*/  @P1 I2F.U16 R12, R19 ;  /* 0x00000013000c1306 */ /* 0x000e620000101000 */
[----:B0-----:R-:W-:-:S07]  /*0990*/  @P6 IMAD R15, R22, R22, RZ ;  /* 0x00000016160f6224 */ /* 0x001fce00078e02ff */
[----:B------:R-:W0:Y:S01]  /*09a0*/  @P1 I2F.U16 R14, R20 ;  /* 0x00000014000e1306 */ /* 0x000e220000101000 */
[----:B------:R-:W-:-:S07]  /*09b0*/  @P6 I2FP.F32.U32 R15, R15 ;  /* 0x0000000f000f6245 */ /* 0x000fce0000201000 */
[----:B------:R-:W3:Y:S01]  /*09c0*/  @P1 I2F.U16 R18, R21 ;  /* 0x0000001500121306 */ /* 0x000ee20000101000 */
[----:B-1----:R-:W-:Y:S01]  /*09d0*/  @P1 FADD R17, R17, R12 ;  /* 0x0000000c11111221 */ /* 0x002fe20000000000 */
[----:B------:R-:W-:Y:S01]  /*09e0*/  @P6 FADD R11, R11, R29 ;  /* 0x0000001d0b0b6221 */ /* 0x000fe20000000000 */
[----:B------:R-:W-:Y:S01]  /*09f0*/  @P6 FADD R10, R10, R15 ;  /* 0x0000000f0a0a6221 */ /* 0x000fe20000000000 */
[----:B------:R-:W-:Y:S02]  /*0a00*/  @P1 IMAD R29, R19, R19, RZ ;  /* 0x00000013131d1224 */ /* 0x000fe400078e02ff */
[----:B------:R-:W-:Y:S02]  /*0a10*/  @P1 IMAD R15, R20, R20, RZ ;  /* 0x00000014140f1224 */ /* 0x000fe400078e02ff */
[----:B------:R-:W-:Y:S01]  /*0a20*/  @P1 IMAD R19, R21, R21, RZ ;  /* 0x0000001515131224 */ /* 0x000fe200078e02ff */
[----:B------:R-:W-:Y:S01]  /*0a30*/  @!P3 IADD3 R16, PT, PT, R16, 0x1, RZ ;  /* 0x000000011010b810 */ /* 0x000fe20007ffe0ff */
[----:B0-----:R-:W-:Y:S01]  /*0a40*/  @P1 FADD R13, R13, R14 ;  /* 0x0000000e0d0d1221 */ /* 0x001fe20000000000 */
[----:B------:R-:W-:-:S02]  /*0a50*/  @P1 I2FP.F32.U32 R20, R15 ;  /* 0x0000000f00141245 */ /* 0x000fc40000201000 */
[----:B------:R-:W-:Y:S01]  /*0a60*/  @P1 I2FP.F32.U32 R19, R19 ;  /* 0x0000001300131245 */ /* 0x000fe20000201000 */
[----:B---3--:R-:W-:Y:S01]  /*0a70*/  @P1 FADD R11, R11, R18 ;  /* 0x000000120b0b1221 */ /* 0x008fe20000000000 */
[----:B------:R-:W-:Y:S02]  /*0a80*/  ISETP.LT.OR P2, PT, R0, RZ, P2 ;  /* 0x000000ff0000720c */ /* 0x000fe40001741670 */
[----:B------:R-:W-:Y:S01]  /*0a90*/  @P0 IADD3 R16, PT, PT, R16, 0x1, RZ ;  /* 0x0000000110100810 */ /* 0x000fe20007ffe0ff */
[----:B------:R-:W-:Y:S01]  /*0aa0*/  @P1 FADD R10, R10, R19 ;  /* 0x000000130a0a1221 */ /* 0x000fe20000000000 */
[----:B------:R-:W-:Y:S02]  /*0ab0*/  @P1 I2FP.F32.U32 R22, R29 ;  /* 0x0000001d00161245 */ /* 0x000fe40000201000 */
[----:B------:R-:W-:Y:S01]  /*0ac0*/  @P6 IADD3 R16, PT, PT, R16, 0x1, RZ ;  /* 0x0000000110106810 */ /* 0x000fe20007ffe0ff */
[----:B------:R-:W-:Y:S01]  /*0ad0*/  @P1 FADD R3, R3, R20 ;  /* 0x0000001403031221 */ /* 0x000fe20000000000 */
[----:B------:R-:W-:Y:S01]  /*0ae0*/  BSSY.RECONVERGENT B0, `(.L_x_2) ;  /* 0x0000029000007945 */ /* 0x000fe20003800200 */
[----:B------:R-:W-:-:S02]  /*0af0*/  @P1 FADD R9, R9, R22 ;  /* 0x0000001609091221 */ /* 0x000fc40000000000 */
[----:B------:R-:W-:-:S05]  /*0b00*/  @P1 VIADD R16, R16, 0x1 ;  /* 0x0000000110101836 */ /* 0x000fca0000000000 */
[----:B------:R-:W-:Y:S01]  /*0b10*/  @!P5 IADD3 R16, PT, PT, R16, 0x1, RZ ;  /* 0x000000011010d810 */ /* 0x000fe20007ffe0ff */
[----:B--2---:R-:W0:Y:S01]  /*0b20*/  @!P5 I2F.U16 R12, R28 ;  /* 0x0000001c000cd306 */ /* 0x004e220000101000 */
[----:B------:R-:W-:-:S07]  /*0b30*/  @!P5 IMAD R15, R28, R28, RZ ;  /* 0x0000001c1c0fd224 */ /* 0x000fce00078e02ff */
[----:B----4-:R-:W1:Y:S01]  /*0b40*/  @!P5 I2F.U16 R14, R27 ;  /* 0x0000001b000ed306 */ /* 0x010e620000101000 */
[----:B------:R-:W-:-:S07]  /*0b50*/  @!P5 IMAD R19, R27, R27, RZ ;  /* 0x0000001b1b13d224 */ /* 0x000fce00078e02ff */
[----:B------:R-:W2:Y:S01]  /*0b60*/  @!P5 I2F.U16 R18, R26 ;  /* 0x0000001a0012d306 */ /* 0x000ea20000101000 */
[----:B0-----:R-:W-:Y:S01]  /*0b70*/  @!P5 FADD R17, R17, R12 ;  /* 0x0000000c1111d221 */ /* 0x001fe20000000000 */
[----:B------:R-:W-:Y:S01]  /*0b80*/  @!P5 I2FP.F32.U32 R12, R15 ;  /* 0x0000000f000cd245 */ /* 0x000fe20000201000 */
[----:B------:R-:W-:Y:S01]  /*0b90*/  @!P5 IMAD R15, R26, R26, RZ ;  /* 0x0000001a1a0fd224 */ /* 0x000fe200078e02ff */
[----:B------:R-:W-:-:S04]  /*0ba0*/  @!P5 I2FP.F32.U32 R20, R19 ;  /* 0x000000130014d245 */ /* 0x000fc80000201000 */
[----:B------:R-:W-:Y:S01]  /*0bb0*/  @!P5 I2FP.F32.U32 R15, R15 ;  /* 0x0000000f000fd245 */ /* 0x000fe20000201000 */
[----:B------:R-:W-:Y:S01]  /*0bc0*/  @!P5 FADD R9, R9, R12 ;  /* 0x0000000c0909d221 */ /* 0x000fe20000000000 */
[----:B-1----:R-:W-:Y:S01]  /*0bd0*/  @!P5 FADD R13, R13, R14 ;  /* 0x0000000e0d0dd221 */ /* 0x002fe20000000000 */
[----:B------:R-:W-:Y:S02]  /*0be0*/  @!P5 FADD R3, R3, R20 ;  /* 0x000000140303d221 */ /* 0x000fe40000000000 */
[----:B------:R-:W-:Y:S01]  /*0bf0*/  @!P5 FADD R10, R10, R15 ;  /* 0x0000000f0a0ad221 */ /* 0x000fe20000000000 */
[----:B--2---:R-:W-:Y:S01]  /*0c00*/  @!P5 FADD R11, R11, R18 ;  /* 0x000000120b0bd221 */ /* 0x004fe20000000000 */
[----:B------:R-:W-:Y:S06]  /*0c10*/  @P2 BRA `(.L_x_3) ;  /* 0x0000000000542947 */ /* 0x000fec0003800000 */
[----:B------:R-:W-:-:S05]  /*0c20*/  IADD3 R23, PT, PT, R0, R23, RZ ;  /* 0x0000001700177210 */ /* 0x000fca0007ffe0ff */
[----:B------:R-:W-:-:S05]  /*0c30*/  IMAD.WIDE R4, R23, 0x3, R4 ;  /* 0x0000000317047825 */ /* 0x000fca00078e0204 */
[----:B------:R-:W2:Y:S04]  /*0c40*/  LDG.E.U8 R0, desc[UR4][R4.64] ;  /* 0x0000000404007981 */ /* 0x000ea8000c1e1100 */
[----:B------:R-:W3:Y:S04]  /*0c50*/  LDG.E.U8 R12, desc[UR4][R4.64+0x1] ;  /* 0x00000104040c7981 */ /* 0x000ee8000c1e1100 */
[----:B------:R-:W4:Y:S01]  /*0c60*/  LDG.E.U8 R14, desc[UR4][R4.64+0x2] ;  /* 0x00000204040e7981 */ /* 0x000f22000c1e1100 */
[----:B------:R-:W-:Y:S01]  /*0c70*/  IADD3 R16, PT, PT, R16, 0x1, RZ ;  /* 0x0000000110107810 */ /* 0x000fe20007ffe0ff */
[----:B--2---:R-:W0:Y:S01]  /*0c80*/  I2F.U16 R18, R0 ;  /* 0x0000000000127306 */ /* 0x004e220000101000 */
[----:B------:R-:W-:-:S02]  /*0c90*/  IMAD R15, R0, R0, RZ ;  /* 0x00000000000f7224 */ /* 0x000fc400078e02ff */
[----:B---3--:R-:W-:-:S03]  /*0ca0*/  IMAD R19, R12, R12, RZ ;  /* 0x0000000c0c137224 */ /* 0x008fc600078e02ff */
[----:B------:R-:W-:Y:S02]  /*0cb0*/  I2FP.F32.U32 R26, R15 ;  /* 0x0000000f001a7245 */ /* 0x000fe40000201000 */
[----:B------:R-:W1:Y:S01]  /*0cc0*/  I2F.U16 R20, R12 ;  /* 0x0000000c00147306 */ /* 0x000e620000101000 */
[----:B----4-:R-:W-:Y:S01]  /*0cd0*/  IMAD R21, R14, R14, RZ ;  /* 0x0000000e0e157224 */ /* 0x010fe200078e02ff */
[----:B------:R-:W-:Y:S01]  /*0ce0*/  I2FP.F32.U32 R28, R19 ;  /* 0x00000013001c7245 */ /* 0x000fe20000201000 */
[----:B------:R-:W-:-:S03]  /*0cf0*/  FADD R9, R9, R26 ;  /* 0x0000001a09097221 */ /* 0x000fc60000000000 */
[----:B------:R-:W-:Y:S01]  /*0d00*/  I2FP.F32.U32 R21, R21 ;  /* 0x0000001500157245 */ /* 0x000fe20000201000 */
[----:B0-----:R-:W-:Y:S01]  /*0d10*/  FADD R17, R17, R18 ;  /* 0x0000001211117221 */ /* 0x001fe20000000000 */
[----:B------:R-:W0:Y:S01]  /*0d20*/  I2F.U16 R22, R14 ;  /* 0x0000000e00167306 */ /* 0x000e220000101000 */
[----:B------:R-:W-:Y:S02]  /*0d30*/  FADD R3, R3, R28 ;  /* 0x0000001c03037221 */ /* 0x000fe40000000000 */
[----:B------:R-:W-:Y:S01]  /*0d40*/  FADD R10, R10, R21 ;  /* 0x000000150a0a7221 */ /* 0x000fe20000000000 */
[----:B-1----:R-:W-:Y:S01]  /*0d50*/  FADD R13, R13, R20 ;  /* 0x000000140d0d7221 */ /* 0x002fe20000000000 */
[----:B0-----:R-:W-:-:S07]  /*0d60*/  FADD R11, R11, R22 ;  /* 0x000000160b0b7221 */ /* 0x001fce0000000000 */
.L_x_3:
[----:B------:R-:W-:Y:S05]  /*0d70*/  BSYNC.RECONVERGENT B0 ;  /* 0x0000000000007941 */ /* 0x000fea0003800200 */
.L_x_2:
[----:B------:R-:W-:Y:S01]  /*0d80*/  @!P4 IADD3 R16, PT, PT, R16, 0x1, RZ ;  /* 0x000000011010c810 */ /* 0x000fe20007ffe0ff */
[----:B-----5:R-:W0:Y:S01]  /*0d90*/  @!P4 I2F.U16 R4, R24 ;  /* 0x000000180004c306 */ /* 0x020e220000101000 */
[----:B------:R-:W-:Y:S01]  /*0da0*/  @!P4 IMAD R15, R2, R2, RZ ;  /* 0x00000002020fc224 */ /* 0x000fe200078e02ff */
[----:B------:R-:W-:Y:S01]  /*0db0*/  BSSY.RECONVERGENT B0, `(.L_x_4) ;  /* 0x000001c000007945 */ /* 0x000fe20003800200 */
[----:B------:R-:W-:-:S05]  /*0dc0*/  I2FP.F32.U32 R16, R16 ;  /* 0x0000001000107245 */ /* 0x000fca0000201000 */
[----:B------:R-:W1:Y:S01]  /*0dd0*/  MUFU.RCP R5, R16 ;  /* 0x0000001000057308 */ /* 0x000e620000001000 */
[----:B0-----:R-:W-:-:S07]  /*0de0*/  @!P4 FADD R17, R17, R4 ;  /* 0x000000041111c221 */ /* 0x001fce0000000000 */
[----:B------:R0:W2:Y:S08]  /*0df0*/  @!P4 I2F.U16 R12, R2 ;  /* 0x00000002000cc306 */ /* 0x0000b00000101000 */
[----:B------:R-:W-:Y:S01]  /*0e00*/  FCHK P0, R17, R16 ;  /* 0x0000001011007302 */ /* 0x000fe20000000000 */
[----:B-1----:R-:W-:Y:S01]  /*0e10*/  FFMA R0, -R16, R5, 1 ;  /* 0x3f80000010007423 */ /* 0x002fe20000000105 */
[----:B0-----:R-:W-:-:S03]  /*0e20*/  @!P4 I2FP.F32.U32 R2, R15 ;  /* 0x0000000f0002c245 */ /* 0x001fc60000201000 */
[----:B------:R-:W-:Y:S01]  /*0e30*/  FFMA R0, R5, R0, R5 ;  /* 0x0000000005007223 */ /* 0x000fe20000000005 */
[----:B------:R-:W-:Y:S02]  /*0e40*/  @!P4 IMAD R5, R24, R24, RZ ;  /* 0x000000181805c224 */ /* 0x000fe400078e02ff */
[----:B--2---:R-:W-:Y:S01]  /*0e50*/  @!P4 FADD R13, R13, R12 ;  /* 0x0000000c0d0dc221 */ /* 0x004fe20000000000 */
[----:B------:R-:W0:Y:S01]  /*0e60*/  @!P4 I2F.U16 R4, R25 ;  /* 0x000000190004c306 */ /* 0x000e220000101000 */
[----:B------:R-:W-:Y:S01]  /*0e70*/  FFMA R19, R0, R17, RZ ;  /* 0x0000001100137223 */ /* 0x000fe200000000ff */
[----:B------:R-:W-:Y:S01]  /*0e80*/  @!P4 FADD R3, R3, R2 ;  /* 0x000000020303c221 */ /* 0x000fe20000000000 */
[----:B------:R-:W-:Y:S01]  /*0e90*/  @!P4 I2FP.F32.U32 R14, R5 ;  /* 0x00000005000ec245 */ /* 0x000fe20000201000 */
[----:B------:R-:W-:Y:S02]  /*0ea0*/  @!P4 IMAD R5, R25, R25, RZ ;  /* 0x000000191905c224 */ /* 0x000fe400078e02ff */
[----:B------:R-:W-:-:S02]  /*0eb0*/  FFMA R18, -R16, R19, R17 ;  /* 0x0000001310127223 */ /* 0x000fc40000000111 */
[----:B------:R-:W-:Y:S01]  /*0ec0*/  @!P4 FADD R9, R9, R14 ;  /* 0x0000000e0909c221 */ /* 0x000fe20000000000 */
[----:B------:R-:W-:Y:S01]  /*0ed0*/  @!P4 I2FP.F32.U32 R5, R5 ;  /* 0x000000050005c245 */ /* 0x000fe20000201000 */
[----:B------:R-:W-:-:S04]  /*0ee0*/  FFMA R14, R0, R18, R19 ;  /* 0x00000012000e7223 */ /* 0x000fc80000000013 */
[----:B------:R-:W-:Y:S01]  /*0ef0*/  @!P4 FADD R10, R10, R5 ;  /* 0x000000050a0ac221 */ /* 0x000fe20000000000 */
[----:B0-----:R-:W-:Y:S01]  /*0f00*/  @!P4 FADD R11, R11, R4 ;  /* 0x000000040b0bc221 */ /* 0x001fe20000000000 */
[----:B------:R-:W-:Y:S06]  /*0f10*/  @!P0 BRA `(.L_x_5) ;  /* 0x0000000000148947 */ /* 0x000fec0003800000 */
[----:B------:R-:W-:Y:S01]  /*0f20*/  MOV R4, R17 ;  /* 0x0000001100047202 */ /* 0x000fe20000000f00 */
[----:B------:R-:W-:Y:S01]  /*0f30*/  IMAD.MOV.U32 R5, RZ, RZ, R16 ;  /* 0x000000ffff057224 */ /* 0x000fe200078e0010 */
[----:B------:R-:W-:-:S07]  /*0f40*/  MOV R15, 0xf60 ;  /* 0x00000f60000f7802 */ /* 0x000fce0000000f00 */
[----:B------:R-:W-:Y:S05]  /*0f50*/  CALL.REL.NOINC `($__internal_0_$__cuda_sm3x_div_rn_noftz_f32_slowpath) ;  /* 0x0000000800607944 */ /* 0x000fea0003c00000 */
[----:B------:R-:W-:-:S07]  /*0f60*/  MOV R14, R17 ;  /* 0x00000011000e7202 */ /* 0x000fce0000000f00 */
.L_x_5:
[----:B------:R-:W-:Y:S05]  /*0f70*/  BSYNC.RECONVERGENT B0 ;  /* 0x0000000000007941 */ /* 0x000fea0003800200 */
.L_x_4:
[----:B------:R-:W0:Y:S01]  /*0f80*/  MUFU.RCP R5, R16 ;  /* 0x0000001000057308 */ /* 0x000e220000001000 */
[----:B------:R-:W-:Y:S07]  /*0f90*/  BSSY.RECONVERGENT B0, `(.L_x_6) ;  /* 0x000000d000007945 */ /* 0x000fee0003800200 */
[----:B------:R-:W1:Y:S01]  /*0fa0*/  FCHK P0, R13, R16 ;  /* 0x000000100d007302 */ /* 0x000e620000000000 */
[----:B0-----:R-:W-:-:S04]  /*0fb0*/  FFMA R0, -R16, R5, 1 ;  /* 0x3f80000010007423 */ /* 0x001fc80000000105 */
[----:B------:R-:W-:-:S04]  /*0fc0*/  FFMA R0, R5, R0, R5 ;  /* 0x0000000005007223 */ /* 0x000fc80000000005 */
[----:B------:R-:W-:-:S04]  /*0fd0*/  FFMA R5, R0, R13, RZ ;  /* 0x0000000d00057223 */ /* 0x000fc800000000ff */
[----:B------:R-:W-:-:S04]  /*0fe0*/  FFMA R12, -R16, R5, R13 ;  /* 0x00000005100c7223 */ /* 0x000fc8000000010d */
[----:B------:R-:W-:Y:S01]  /*0ff0*/  FFMA R12, R0, R12, R5 ;  /* 0x0000000c000c7223 */ /* 0x000fe20000000005 */
[----:B-1----:R-:W-:Y:S06]  /*1000*/  @!P0 BRA `(.L_x_7) ;  /* 0x0000000000148947 */ /* 0x002fec0003800000 */
[----:B------:R-:W-:Y:S02]  /*1010*/  MOV R4, R13 ;  /* 0x0000000d00047202 */ /* 0x000fe40000000f00 */
[----:B------:R-:W-:Y:S02]  /*1020*/  MOV R5, R16 ;  /* 0x0000001000057202 */ /* 0x000fe40000000f00 */
[----:B------:R-:W-:-:S07]  /*1030*/  MOV R15, 0x1050 ;  /* 0x00001050000f7802 */ /* 0x000fce0000000f00 */
[----:B------:R-:W-:Y:S05]  /*1040*/  CALL.REL.NOINC `($__internal_0_$__cuda_sm3x_div_rn_noftz_f32_slowpath) ;  /* 0x0000000800247944 */ /* 0x000fea0003c00000 */
[----:B------:R-:W-:-:S07]  /*1050*/  MOV R12, R17 ;  /* 0x00000011000c7202 */ /* 0x000fce0000000f00 */
.L_x_7:
[----:B------:R-:W-:Y:S05]  /*1060*/  BSYNC.RECONVERGENT B0 ;  /* 0x0000000000007941 */ /* 0x000fea0003800200 */
.L_x_6:
        /* <DEDUP_REMOVED lines=9> */
[----:B------:R-:W-:Y:S01]  /*1100*/  MOV R4, R11 ;  /* 0x0000000b00047202 */ /* 0x000fe20000000f00 */
[----:B------:R-:W-:Y:S01]  /*1110*/  IMAD.MOV.U32 R5, RZ, RZ, R16 ;  /* 0x000000ffff057224 */ /* 0x000fe200078e0010 */
[----:B------:R-:W-:-:S07]  /*1120*/  MOV R15, 0x1140 ;  /* 0x00001140000f7802 */ /* 0x000fce0000000f00 */
[----:B------:R-:W-:Y:S05]  /*1130*/  CALL.REL.NOINC `($__internal_0_$__cuda_sm3x_div_rn_noftz_f32_slowpath) ;  /* 0x0000000400e87944 */ /* 0x000fea0003c00000 */
[----:B------:R-:W-:-:S07]  /*1140*/  MOV R13, R17 ;  /* 0x00000011000d7202 */ /* 0x000fce0000000f00 */
.L_x_9:
[----:B------:R-:W-:Y:S05]  /*1150*/  BSYNC.RECONVERGENT B0 ;  /* 0x0000000000007941 */ /* 0x000fea0003800200 */
.L_x_8:
        /* <DEDUP_REMOVED lines=14> */
.L_x_11:
[----:B------:R-:W-:Y:S05]  /*1240*/  BSYNC.RECONVERGENT B0 ;  /* 0x0000000000007941 */ /* 0x000fea0003800200 */
.L_x_10:
[----:B------:R-:W0:Y:S01]  /*1250*/  MUFU.RCP R9, R16 ;  /* 0x0000001000097308 */ /* 0x000e220000001000 */
[----:B------:R-:W-:Y:S01]  /*1260*/  BSSY.RECONVERGENT B0, `(.L_x_12) ;  /* 0x000000e000007945 */ /* 0x000fe20003800200 */
[----:B------:R-:W-:-:S06]  /*1270*/  FFMA R2, -R14, R14, R5 ;  /* 0x0000000e0e027223 */ /* 0x000fcc0000000105 */
        /* <DEDUP_REMOVED lines=12> */
.L_x_13:
[----:B------:R-:W-:Y:S05]  /*1340*/  BSYNC.RECONVERGENT B0 ;  /* 0x0000000000007941 */ /* 0x000fea0003800200 */
.L_x_12:
[----:B------:R-:W0:Y:S01]  /*1350*/  MUFU.RCP R3, R16 ;  /* 0x0000001000037308 */ /* 0x000e220000001000 */
[----:B------:R-:W-:Y:S07]  /*1360*/  BSSY.RECONVERGENT B0, `(.L_x_14) ;  /* 0x000000e000007945 */ /* 0x000fee0003800200 */
[----:B------:R-:W1:Y:S01]  /*1370*/  FCHK P0, R10, R16 ;  /* 0x000000100a007302 */ /* 0x000e620000000000 */
[----:B0-----:R-:W-:-:S04]  /*1380*/  FFMA R0, -R16, R3, 1 ;  /* 0x3f80000010007423 */ /* 0x001fc80000000103 */
[----:B------:R-:W-:Y:S01]  /*1390*/  FFMA R3, R3, R0, R3 ;  /* 0x0000000003037223 */ /* 0x000fe20000000003 */
[----:B------:R-:W-:-:S03]  /*13a0*/  FFMA R0, -R12, R12, R9 ;  /* 0x0000000c0c007223 */ /* 0x000fc60000000109 */
        /* <DEDUP_REMOVED lines=9> */
.L_x_15:
[----:B------:R-:W-:Y:S05]  /*1440*/  BSYNC.RECONVERGENT B0 ;  /* 0x0000000000007941 */ /* 0x000fea0003800200 */
.L_x_14:
[----:B------:R0:W5:Y:S01]  /*1450*/  LDG.E.U8 R9, desc[UR4][R6.64] ;  /* 0x0000000406097981 */ /* 0x000162000c1e1100 */
[----:B------:R-:W1:Y:S03]  /*1460*/  LDCU UR6, c[0x0][0x398] ;  /* 0x00007300ff0677ac */ /* 0x000e660008000800 */
[----:B------:R0:W5:Y:S04]  /*1470*/  LDG.E.U8 R10, desc[UR4][R6.64+0x1] ;  /* 0x00000104060a7981 */ /* 0x000168000c1e1100 */
[----:B------:R0:W5:Y:S01]  /*1480*/  LDG.E.U8 R11, desc[UR4][R6.64+0x2] ;  /* 0x00000204060b7981 */ /* 0x000162000c1e1100 */
[----:B------:R-:W-:Y:S01]  /*1490*/  BSSY.RECONVERGENT B0, `(.L_x_16) ;  /* 0x0000010000007945 */ /* 0x000fe20003800200 */
[----:B-1----:R-:W-:-:S04]  /*14a0*/  FADD R17, R2, UR6 ;  /* 0x0000000602117e21 */ /* 0x002fc80008000000 */
[----:B------:R-:W1:Y:S08]  /*14b0*/  MUFU.RCP R3, R17 ;  /* 0x0000001100037308 */ /* 0x000e700000001000 */
[----:B------:R-:W2:Y:S01]  /*14c0*/  FCHK P0, R2, R17 ;  /* 0x0000001102007302 */ /* 0x000ea20000000000 */
[----:B-1----:R-:W-:-:S04]  /*14d0*/  FFMA R16, -R17, R3, 1 ;  /* 0x3f80000011107423 */ /* 0x002fc80000000103 */
[----:B------:R-:W-:-:S04]  /*14e0*/  FFMA R3, R3, R16, R3 ;  /* 0x0000001003037223 */ /* 0x000fc80000000003 */
[----:B------:R-:W-:-:S04]  /*14f0*/  FFMA R16, R2, R3, RZ ;  /* 0x0000000302107223 */ /* 0x000fc800000000ff */
[----:B------:R-:W-:-:S04]  /*1500*/  FFMA R5, -R17, R16, R2 ;  /* 0x0000001011057223 */ /* 0x000fc80000000102 */
[----:B------:R-:W-:Y:S01]  /*1510*/  FFMA R15, R3, R5, R16 ;  /* 0x00000005030f7223 */ /* 0x000fe20000000010 */
[----:B------:R-:W-:Y:S01]  /*1520*/  FFMA R3, -R13, R13, R4 ;  /* 0x0000000d0d037223 */ /* 0x000fe20000000104 */
[----:B0-2---:R-:W-:Y:S06]  /*1530*/  @!P0 BRA `(.L_x_17) ;  /* 0x0000000000148947 */ /* 0x005fec0003800000 */
[----:B------:R-:W-:Y:S01]  /*1540*/  MOV R4, R2 ;  /* 0x0000000200047202 */ /* 0x000fe20000000f00 */
[----:B------:R-:W-:Y:S01]  /*1550*/  IMAD.MOV.U32 R5, RZ, RZ, R17 ;  /* 0x000000ffff057224 */ /* 0x000fe200078e0011 */
[----:B------:R-:W-:-:S07]  /*1560*/  MOV R15, 0x1580 ;  /* 0x00001580000f7802 */ /* 0x000fce0000000f00 */
[----:B-----5:R-:W-:Y:S05]  /*1570*/  CALL.REL.NOINC `($__internal_0_$__cuda_sm3x_div_rn_noftz_f32_slowpath) ;  /* 0x0000000000d87944 */ /* 0x020fea0003c00000 */
[----:B------:R-:W-:-:S07]  /*1580*/  MOV R15, R17 ;  /* 0x00000011000f7202 */ /* 0x000fce0000000f00 */
.L_x_17:
[----:B------:R-:W-:Y:S05]  /*1590*/  BSYNC.RECONVERGENT B0 ;  /* 0x0000000000007941 */ /* 0x000fea0003800200 */
.L_x_16:
[----:B------:R-:W0:Y:S01]  /*15a0*/  LDCU UR6, c[0x0][0x398] ;  /* 0x00007300ff0677ac */ /* 0x000e220008000800 */
[----:B-----5:R-:W-:Y:S01]  /*15b0*/  I2FP.F32.U32 R9, R9 ;  /* 0x0000000900097245 */ /* 0x020fe20000201000 */
[----:B------:R-:W1:Y:S01]  /*15c0*/  LDC.64 R4, c[0x0][0x388] ;  /* 0x0000e200ff047b82 */ /* 0x000e620000000a00 */
[----:B------:R-:W-:Y:S03]  /*15d0*/  BSSY.RECONVERGENT B0, `(.L_x_18) ;  /* 0x0000014000007945 */ /* 0x000fe60003800200 */
[----:B------:R-:W-:-:S04]  /*15e0*/  FADD R9, R9, -R14 ;  /* 0x8000000e09097221 */ /* 0x000fc80000000000 */
[----:B------:R-:W-:-:S06]  /*15f0*/  FFMA R15, R9, R15, R14 ;  /* 0x0000000f090f7223 */ /* 0x000fcc000000000e */
[----:B------:R-:W2:Y:S01]  /*1600*/  F2I.U32.TRUNC.NTZ R15, R15 ;  /* 0x0000000f000f7305 */ /* 0x000ea2000020f000 */
[----:B0-----:R-:W-:-:S07]  /*1610*/  FADD R7, R0, UR6 ;  /* 0x0000000600077e21 */ /* 0x001fce0008000000 */
[----:B------:R-:W0:Y:S01]  /*1620*/  MUFU.RCP R2, R7 ;  /* 0x0000000700027308 */ /* 0x000e220000001000 */
[----:B-1----:R-:W-:-:S05]  /*1630*/  IMAD.WIDE R8, R8, 0x3, R4 ;  /* 0x0000000308087825 */ /* 0x002fca00078e0204 */
[----:B--2---:R1:W-:Y:S02]  /*1640*/  STG.E.U8 desc[UR4][R8.64], R15 ;  /* 0x0000000f08007986 */ /* 0x0043e4000c101104 */
[----:B------:R-:W2:Y:S01]  /*1650*/  FCHK P0, R0, R7 ;  /* 0x0000000700007302 */ /* 0x000ea20000000000 */
[----:B0-----:R-:W-:-:S04]  /*1660*/  FFMA R5, -R7, R2, 1 ;  /* 0x3f80000007057423 */ /* 0x001fc80000000102 */
[----:B------:R-:W-:-:S04]  /*1670*/  FFMA R5, R2, R5, R2 ;  /* 0x0000000502057223 */ /* 0x000fc80000000002 */
[----:B------:R-:W-:-:S04]  /*1680*/  FFMA R2, R0, R5, RZ ;  /* 0x0000000500027223 */ /* 0x000fc800000000ff */
[----:B------:R-:W-:-:S04]  /*1690*/  FFMA R4, -R7, R2, R0 ;  /* 0x0000000207047223 */ /* 0x000fc80000000100 */
[----:B------:R-:W-:Y:S01]  /*16a0*/  FFMA R5, R5, R4, R2 ;  /* 0x0000000405057223 */ /* 0x000fe20000000002 */
[----:B-12---:R-:W-:Y:S06]  /*16b0*/  @!P0 BRA `(.L_x_19) ;  /* 0x0000000000148947 */ /* 0x006fec0003800000 */
[----:B------:R-:W-:Y:S02]  /*16c0*/  MOV R4, R0 ;  /* 0x0000000000047202 */ /* 0x000fe40000000f00 */
[----:B------:R-:W-:Y:S02]  /*16d0*/  MOV R5, R7 ;  /* 0x0000000700057202 */ /* 0x000fe40000000f00 */
[----:B------:R-:W-:-:S07]  /*16e0*/  MOV R15, 0x1700 ;  /* 0x00001700000f7802 */ /* 0x000fce0000000f00 */
[----:B------:R-:W-:Y:S05]  /*16f0*/  CALL.REL.NOINC `($__internal_0_$__cuda_sm3x_div_rn_noftz_f32_slowpath) ;  /* 0x0000000000787944 */ /* 0x000fea0003c00000 */
[----:B------:R-:W-:-:S07]  /*1700*/  MOV R5, R17 ;  /* 0x0000001100057202 */ /* 0x000fce0000000f00 */
.L_x_19:
[----:B------:R-:W-:Y:S05]  /*1710*/  BSYNC.RECONVERGENT B0 ;  /* 0x0000000000007941 */ /* 0x000fea0003800200 */
.L_x_18:
[----:B------:R-:W0:Y:S01]  /*1720*/  LDCU UR6, c[0x0][0x398] ;  /* 0x00007300ff0677ac */ /* 0x000e220008000800 */
[----:B------:R-:W-:Y:S01]  /*1730*/  I2FP.F32.U32 R7, R10 ;  /* 0x0000000a00077245 */ /* 0x000fe20000201000 */
[----:B------:R-:W-:Y:S04]  /*1740*/  BSSY.RECONVERGENT B0, `(.L_x_20) ;  /* 0x0000013000007945 */ /* 0x000fe80003800200 */
[----:B------:R-:W-:-:S04]  /*1750*/  FADD R7, R7, -R12 ;  /* 0x8000000c07077221 */ /* 0x000fc80000000000 */
[----:B------:R-:W-:-:S06]  /*1760*/  FFMA R5, R7, R5, R12 ;  /* 0x0000000507057223 */ /* 0x000fcc000000000c */
[----:B------:R-:W1:Y:S01]  /*1770*/  F2I.U32.TRUNC.NTZ R5, R5 ;  /* 0x0000000500057305 */ /* 0x000e62000020f000 */
[----:B0-----:R-:W-:-:S07]  /*1780*/  FADD R6, R3, UR6 ;  /* 0x0000000603067e21 */ /* 0x001fce0008000000 */
[----:B------:R-:W0:Y:S01]  /*1790*/  MUFU.RCP R0, R6 ;  /* 0x0000000600007308 */ /* 0x000e220000001000 */
[----:B-1----:R1:W-:Y:S07]  /*17a0*/  STG.E.U8 desc[UR4][R8.64+0x1], R5 ;  /* 0x0000010508007986 */ /* 0x0023ee000c101104 */
        /* <DEDUP_REMOVED lines=11> */
[----:B------:R-:W-:-:S07]  /*1860*/  IMAD.MOV.U32 R0, RZ, RZ, R17 ;  /* 0x000000ffff007224 */ /* 0x000fce00078e0011 */
.L_x_21:
[----:B------:R-:W-:Y:S05]  /*1870*/  BSYNC.RECONVERGENT B0 ;  /* 0x0000000000007941 */ /* 0x000fea0003800200 */
.L_x_20:
[----:B------:R-:W-:-:S05]  /*1880*/  I2FP.F32.U32 R2, R11 ;  /* 0x0000000b00027245 */ /* 0x000fca0000201000 */
[----:B------:R-:W-:-:S04]  /*1890*/  FADD R2, R2, -R13 ;  /* 0x8000000d02027221 */ /* 0x000fc80000000000 */
[----:B------:R-:W-:-:S04]  /*18a0*/  FFMA R0, R2, R0, R13 ;  /* 0x0000000002007223 */ /* 0x000fc8000000000d */
[----:B------:R-:W0:Y:S02]  /*18b0*/  F2I.U32.TRUNC.NTZ R3, R0 ;  /* 0x0000000000037305 */ /* 0x000e24000020f000 */
[----:B0-----:R-:W-:Y:S01]  /*18c0*/  STG.E.U8 desc[UR4][R8.64+0x2], R3 ;  /* 0x0000020308007986 */ /* 0x001fe2000c101104 */
[----:B------:R-:W-:Y:S05]  /*18d0*/  EXIT ;  /* 0x000000000000794d */ /* 0x000fea0003800000 */
        .weak           $__internal_0_$__cuda_sm3x_div_rn_noftz_f32_slowpath
        .type           $__internal_0_$__cuda_sm3x_div_rn_noftz_f32_slowpath,@function
        .size           $__internal_0_$__cuda_sm3x_div_rn_noftz_f32_slowpath,(.L_x_34 - $__internal_0_$__cuda_sm3x_div_rn_noftz_f32_slowpath)
$__internal_0_$__cuda_sm3x_div_rn_noftz_f32_slowpath:
[----:B------:R-:W-:Y:S01]  /*18e0*/  SHF.R.U32.HI R17, RZ, 0x17, R5 ;  /* 0x00000017ff117819 */ /* 0x000fe20000011605 */
[----:B------:R-:W-:Y:S01]  /*18f0*/  BSSY.RECONVERGENT B1, `(.L_x_22) ;  /* 0x0000064000017945 */ /* 0x000fe20003800200 */
[----:B------:R-:W-:Y:S02]  /*1900*/  SHF.R.U32.HI R22, RZ, 0x17, R4 ;  /* 0x00000017ff167819 */ /* 0x000fe40000011604 */
[----:B------:R-:W-:Y:S02]  /*1910*/  LOP3.LUT R17, R17, 0xff, RZ, 0xc0, !PT ;  /* 0x000000ff11117812 */ /* 0x000fe400078ec0ff */
[----:B------:R-:W-:Y:S02]  /*1920*/  LOP3.LUT R22, R22, 0xff, RZ, 0xc0, !PT ;  /* 0x000000ff16167812 */ /* 0x000fe400078ec0ff */
[----:B------:R-:W-:Y:S02]  /*1930*/  IADD3 R19, PT, PT, R17, -0x1, RZ ;  /* 0xffffffff11137810 */ /* 0x000fe40007ffe0ff */
[----:B------:R-:W-:-:S02]  /*1940*/  IADD3 R18, PT, PT, R22, -0x1, RZ ;  /* 0xffffffff16127810 */ /* 0x000fc40007ffe0ff */
[----:B------:R-:W-:-:S04]  /*1950*/  ISETP.GT.U32.AND P0, PT, R19, 0xfd, PT ;  /* 0x000000fd1300780c */ /* 0x000fc80003f04070 */
[----:B------:R-:W-:-:S13]  /*1960*/  ISETP.GT.U32.OR P0, PT, R18, 0xfd, P0 ;  /* 0x000000fd1200780c */ /* 0x000fda0000704470 */
[----:B------:R-:W-:Y:S01]  /*1970*/  @!P0 MOV R18, RZ ;  /* 0x000000ff00128202 */ /* 0x000fe20000000f00 */
[----:B------:R-:W-:Y:S06]  /*1980*/  @!P0 BRA `(.L_x_23) ;  /* 0x0000000000648947 */ /* 0x000fec0003800000 */
[----:B------:R-:W-:Y:S02]  /*1990*/  FSETP.GTU.FTZ.AND P0, PT, |R4|, +INF , PT ;  /* 0x7f8000000400780b */ /* 0x000fe40003f1c200 */
[----:B------:R-:W-:-:S04]  /*19a0*/  FSETP.GTU.FTZ.AND P1, PT, |R5|, +INF , PT ;  /* 0x7f8000000500780b */ /* 0x000fc80003f3c200 */
[----:B------:R-:W-:-:S13]  /*19b0*/  PLOP3.LUT P0, PT, P0, P1, PT, 0xf8, 0x8f ;  /* 0x00000000008f781c */ /* 0x000fda0000703f70 */
[----:B------:R-:W-:Y:S05]  /*19c0*/  @P0 BRA `(.L_x_24) ;  /* 0x0000000400540947 */ /* 0x000fea0003800000 */
[----:B------:R-:W-:-:S13]  /*19d0*/  LOP3.LUT P0, RZ, R5, 0x7fffffff, R4, 0xc8, !PT ;  /* 0x7fffffff05ff7812 */ /* 0x000fda000780c804 */
[----:B------:R-:W-:Y:S05]  /*19e0*/  @!P0 BRA `(.L_x_25) ;  /* 0x0000000400448947 */ /* 0x000fea0003800000 */
[C---:B------:R-:W-:Y:S02]  /*19f0*/  FSETP.NEU.FTZ.AND P0, PT, |R4|.reuse, +INF , PT ;  /* 0x7f8000000400780b */ /* 0x040fe40003f1d200 */
[----:B------:R-:W-:Y:S02]  /*1a00*/  FSETP.NEU.FTZ.AND P2, PT, |R5|, +INF , PT ;  /* 0x7f8000000500780b */ /* 0x000fe40003f5d200 */
[----:B------:R-:W-:-:S11]  /*1a10*/  FSETP.NEU.FTZ.AND P1, PT, |R4|, +INF , PT ;  /* 0x7f8000000400780b */ /* 0x000fd60003f3d200 */
[----:B------:R-:W-:Y:S05]  /*1a20*/  @!P2 BRA !P0, `(.L_x_25) ;  /* 0x000000040034a947 */ /* 0x000fea0004000000 */
[----:B------:R-:W-:-:S04]  /*1a30*/  LOP3.LUT P0, RZ, R4, 0x7fffffff, RZ, 0xc0, !PT ;  /* 0x7fffffff04ff7812 */ /* 0x000fc8000780c0ff */
[----:B------:R-:W-:-:S13]  /*1a40*/  PLOP3.LUT P0, PT, P2, P0, PT, 0x2f, 0xf2 ;  /* 0x0000000000f2781c */ /* 0x000fda0001700577 */
[----:B------:R-:W-:Y:S05]  /*1a50*/  @P0 BRA `(.L_x_26) ;  /* 0x0000000400200947 */ /* 0x000fea0003800000 */
[----:B------:R-:W-:-:S04]  /*1a60*/  LOP3.LUT P0, RZ, R5, 0x7fffffff, RZ, 0xc0, !PT ;  /* 0x7fffffff05ff7812 */ /* 0x000fc8000780c0ff */
[----:B------:R-:W-:-:S13]  /*1a70*/  PLOP3.LUT P0, PT, P1, P0, PT, 0x2f, 0xf2 ;  /* 0x0000000000f2781c */ /* 0x000fda0000f00577 */
[----:B------:R-:W-:Y:S05]  /*1a80*/  @P0 BRA `(.L_x_27) ;  /* 0x0000000400080947 */ /* 0x000fea0003800000 */
[----:B------:R-:W-:-:S04]  /*1a90*/  IADD3 R18, PT, PT, R22, -0x1, RZ ;  /* 0xffffffff16127810 */ /* 0x000fc80007ffe0ff */
[----:B------:R-:W-:Y:S02]  /*1aa0*/  ISETP.GE.AND P0, PT, R18, RZ, PT ;  /* 0x000000ff1200720c */ /* 0x000fe40003f06270 */
[----:B------:R-:W-:-:S04]  /*1ab0*/  IADD3 R18, PT, PT, R17, -0x1, RZ ;  /* 0xffffffff11127810 */ /* 0x000fc80007ffe0ff */
[----:B------:R-:W-:-:S07]  /*1ac0*/  ISETP.GE.AND P1, PT, R18, RZ, PT ;  /* 0x000000ff1200720c */ /* 0x000fce0003f26270 */
[----:B------:R-:W-:Y:S01]  /*1ad0*/  @P0 MOV R18, RZ ;  /* 0x000000ff00120202 */ /* 0x000fe20000000f00 */
[----:B------:R-:W-:Y:S02]  /*1ae0*/  @!P0 IMAD.MOV.U32 R18, RZ, RZ, -0x40 ;  /* 0xffffffc0ff128424 */ /* 0x000fe400078e00ff */
[----:B------:R-:W-:-:S03]  /*1af0*/  @!P0 FFMA R4, R4, 1.84467440737095516160e+19, RZ ;  /* 0x5f80000004048823 */ /* 0x000fc600000000ff */
[----:B------:R-:W-:Y:S01]  /*1b00*/  @!P1 FFMA R5, R5, 1.84467440737095516160e+19, RZ ;  /* 0x5f80000005059823 */ /* 0x000fe200000000ff */
[----:B------:R-:W-:-:S07]  /*1b10*/  @!P1 IADD3 R18, PT, PT, R18, 0x40, RZ ;  /* 0x0000004012129810 */ /* 0x000fce0007ffe0ff */
.L_x_23:
[----:B------:R-:W-:Y:S01]  /*1b20*/  LEA R20, R17, 0xc0800000, 0x17 ;  /* 0xc080000011147811 */ /* 0x000fe200078eb8ff */
[----:B------:R-:W-:Y:S01]  /*1b30*/  BSSY.RECONVERGENT B2, `(.L_x_28) ;  /* 0x0000036000027945 */ /* 0x000fe20003800200 */
[----:B------:R-:W-:Y:S02]  /*1b40*/  IADD3 R22, PT, PT, R22, -0x7f, RZ ;  /* 0xffffff8116167810 */ /* 0x000fe40007ffe0ff */
[----:B------:R-:W-:-:S03]  /*1b50*/  IADD3 R21, PT, PT, -R20, R5, RZ ;  /* 0x0000000514157210 */ /* 0x000fc60007ffe1ff */
[----:B------:R-:W-:Y:S01]  /*1b60*/  IMAD R4, R22, -0x800000, R4 ;  /* 0xff80000016047824 */ /* 0x000fe200078e0204 */
[----:B------:R-:W0:Y:S01]  /*1b70*/  MUFU.RCP R20, R21 ;  /* 0x0000001500147308 */ /* 0x000e220000001000 */
[----:B------:R-:W-:-:S04]  /*1b80*/  FADD.FTZ R19, -R21, -RZ ;  /* 0x800000ff15137221 */ /* 0x000fc80000010100 */
[----:B0-----:R-:W-:-:S04]  /*1b90*/  FFMA R5, R20, R19, 1 ;  /* 0x3f80000014057423 */ /* 0x001fc80000000013 */
[----:B------:R-:W-:-:S04]  /*1ba0*/  FFMA R20, R20, R5, R20 ;  /* 0x0000000514147223 */ /* 0x000fc80000000014 */
[----:B------:R-:W-:-:S04]  /*1bb0*/  FFMA R5, R4, R20, RZ ;  /* 0x0000001404057223 */ /* 0x000fc800000000ff */
[----:B------:R-:W-:-:S04]  /*1bc0*/  FFMA R23, R19, R5, R4 ;  /* 0x0000000513177223 */ /* 0x000fc80000000004 */
[----:B------:R-:W-:-:S04]  /*1bd0*/  FFMA R5, R20, R23, R5 ;  /* 0x0000001714057223 */ /* 0x000fc80000000005 */
[----:B------:R-:W-:Y:S01]  /*1be0*/  FFMA R24, R19, R5, R4 ;  /* 0x0000000513187223 */ /* 0x000fe20000000004 */
[----:B------:R-:W-:-:S03]  /*1bf0*/  IADD3 R19, PT, PT, R22, 0x7f, -R17 ;  /* 0x0000007f16137810 */ /* 0x000fc60007ffe811 */
[----:B------:R-:W-:Y:S01]  /*1c00*/  FFMA R4, R20, R24, R5 ;  /* 0x0000001814047223 */ /* 0x000fe20000000005 */
[----:B------:R-:W-:-:S04]  /*1c10*/  IADD3 R19, PT, PT, R19, R18, RZ ;  /* 0x0000001213137210 */ /* 0x000fc80007ffe0ff */
[----:B------:R-:W-:-:S04]  /*1c20*/  SHF.R.U32.HI R17, RZ, 0x17, R4 ;  /* 0x00000017ff117819 */ /* 0x000fc80000011604 */
[----:B------:R-:W-:-:S04]  /*1c30*/  LOP3.LUT R18, R17, 0xff, RZ, 0xc0, !PT ;  /* 0x000000ff11127812 */ /* 0x000fc800078ec0ff */
[----:B------:R-:W-:-:S04]  /*1c40*/  IADD3 R17, PT, PT, R18, R19, RZ ;  /* 0x0000001312117210 */ /* 0x000fc80007ffe0ff */
[----:B------:R-:W-:-:S04]  /*1c50*/  IADD3 R18, PT, PT, R17, -0x1, RZ ;  /* 0xffffffff11127810 */ /* 0x000fc80007ffe0ff */
[----:B------:R-:W-:-:S13]  /*1c60*/  ISETP.GE.U32.AND P0, PT, R18, 0xfe, PT ;  /* 0x000000fe1200780c */ /* 0x000fda0003f06070 */
[----:B------:R-:W-:Y:S05]  /*1c70*/  @!P0 BRA `(.L_x_29) ;  /* 0x0000000000808947 */ /* 0x000fea0003800000 */
[----:B------:R-:W-:-:S13]  /*1c80*/  ISETP.GT.AND P0, PT, R17, 0xfe, PT ;  /* 0x000000fe1100780c */ /* 0x000fda0003f04270 */
[----:B------:R-:W-:Y:S05]  /*1c90*/  @P0 BRA `(.L_x_30) ;  /* 0x00000000006c0947 */ /* 0x000fea0003800000 */
[----:B------:R-:W-:-:S13]  /*1ca0*/  ISETP.GE.AND P0, PT, R17, 0x1, PT ;  /* 0x000000011100780c */ /* 0x000fda0003f06270 */
[----:B------:R-:W-:Y:S05]  /*1cb0*/  @P0 BRA `(.L_x_31) ;  /* 0x0000000000740947 */ /* 0x000fea0003800000 */
[----:B------:R-:W-:Y:S02]  /*1cc0*/  ISETP.GE.AND P0, PT, R17, -0x18, PT ;  /* 0xffffffe81100780c */ /* 0x000fe40003f06270 */
[----:B------:R-:W-:-:S11]  /*1cd0*/  LOP3.LUT R4, R4, 0x80000000, RZ, 0xc0, !PT ;  /* 0x8000000004047812 */ /* 0x000fd600078ec0ff */
[----:B------:R-:W-:Y:S05]  /*1ce0*/  @!P0 BRA `(.L_x_31) ;  /* 0x0000000000688947 */ /* 0x000fea0003800000 */
[CCC-:B------:R-:W-:Y:S01]  /*1cf0*/  FFMA.RZ R19, R20.reuse, R24.reuse, R5.reuse ;  /* 0x0000001814137223 */ /* 0x1c0fe2000000c005 */
[CCC-:B------:R-:W-:Y:S01]  /*1d00*/  FFMA.RP R18, R20.reuse, R24.reuse, R5.reuse ;  /* 0x0000001814127223 */ /* 0x1c0fe20000008005 */
[----:B------:R-:W-:Y:S01]  /*1d10*/  FFMA.RM R5, R20, R24, R5 ;  /* 0x0000001814057223 */ /* 0x000fe20000004005 */
[C---:B------:R-:W-:Y:S01]  /*1d20*/  VIADD R20, R17.reuse, 0x20 ;  /* 0x0000002011147836 */ /* 0x040fe20000000000 */
[----:B------:R-:W-:Y:S02]  /*1d30*/  ISETP.NE.AND P2, PT, R17, RZ, PT ;  /* 0x000000ff1100720c */ /* 0x000fe40003f45270 */
[----:B------:R-:W-:Y:S02]  /*1d40*/  LOP3.LUT R19, R19, 0x7fffff, RZ, 0xc0, !PT ;  /* 0x007fffff13137812 */ /* 0x000fe400078ec0ff */
[----:B------:R-:W-:Y:S02]  /*1d50*/  ISETP.NE.AND P1, PT, R17, RZ, PT ;  /* 0x000000ff1100720c */ /* 0x000fe40003f25270 */
[----:B------:R-:W-:-:S02]  /*1d60*/  LOP3.LUT R19, R19, 0x800000, RZ, 0xfc, !PT ;  /* 0x0080000013137812 */ /* 0x000fc400078efcff */
[----:B------:R-:W-:Y:S02]  /*1d70*/  IADD3 R17, PT, PT, -R17, RZ, RZ ;  /* 0x000000ff11117210 */ /* 0x000fe40007ffe1ff */
[----:B------:R-:W-:Y:S02]  /*1d80*/  SHF.L.U32 R20, R19, R20, RZ ;  /* 0x0000001413147219 */ /* 0x000fe400000006ff */
[----:B------:R-:W-:Y:S02]  /*1d90*/  FSETP.NEU.FTZ.AND P0, PT, R18, R5, PT ;  /* 0x000000051200720b */ /* 0x000fe40003f1d000 */
[----:B------:R-:W-:Y:S02]  /*1da0*/  SEL R18, R17, RZ, P2 ;  /* 0x000000ff11127207 */ /* 0x000fe40001000000 */
[----:B------:R-:W-:Y:S02]  /*1db0*/  ISETP.NE.AND P1, PT, R20, RZ, P1 ;  /* 0x000000ff1400720c */ /* 0x000fe40000f25270 */
[----:B------:R-:W-:-:S02]  /*1dc0*/  SHF.R.U32.HI R18, RZ, R18, R19 ;  /* 0x00000012ff127219 */ /* 0x000fc40000011613 */
[----:B------:R-:W-:Y:S02]  /*1dd0*/  PLOP3.LUT P0, PT, P0, P1, PT, 0xf8, 0x8f ;  /* 0x00000000008f781c */ /* 0x000fe40000703f70 */
[----:B------:R-:W-:Y:S02]  /*1de0*/  SHF.R.U32.HI R20, RZ, 0x1, R18 ;  /* 0x00000001ff147819 */ /* 0x000fe40000011612 */
[----:B------:R-:W-:-:S04]  /*1df0*/  SEL R5, RZ, 0x1, !P0 ;  /* 0x00000001ff057807 */ /* 0x000fc80004000000 */
[----:B------:R-:W-:-:S04]  /*1e00*/  LOP3.LUT R5, R5, 0x1, R20, 0xf8, !PT ;  /* 0x0000000105057812 */ /* 0x000fc800078ef814 */
[----:B------:R-:W-:-:S04]  /*1e10*/  LOP3.LUT R5, R5, R18, RZ, 0xc0, !PT ;  /* 0x0000001205057212 */ /* 0x000fc800078ec0ff */
[----:B------:R-:W-:-:S04]  /*1e20*/  IADD3 R5, PT, PT, R20, R5, RZ ;  /* 0x0000000514057210 */ /* 0x000fc80007ffe0ff */
[----:B------:R-:W-:Y:S01]  /*1e30*/  LOP3.LUT R4, R5, R4, RZ, 0xfc, !PT ;  /* 0x0000000405047212 */ /* 0x000fe200078efcff */
[----:B------:R-:W-:Y:S06]  /*1e40*/  BRA `(.L_x_31) ;  /* 0x0000000000107947 */ /* 0x000fec0003800000 */
.L_x_30:
[----:B------:R-:W-:-:S04]  /*1e50*/  LOP3.LUT R4, R4, 0x80000000, RZ, 0xc0, !PT ;  /* 0x8000000004047812 */ /* 0x000fc800078ec0ff */
[----:B------:R-:W-:Y:S01]  /*1e60*/  LOP3.LUT R4, R4, 0x7f800000, RZ, 0xfc, !PT ;  /* 0x7f80000004047812 */ /* 0x000fe200078efcff */
[----:B------:R-:W-:Y:S06]  /*1e70*/  BRA `(.L_x_31) ;  /* 0x0000000000047947 */ /* 0x000fec0003800000 */
.L_x_29:
[----:B------:R-:W-:-:S07]  /*1e80*/  LEA R4, R19, R4, 0x17 ;  /* 0x0000000413047211 */ /* 0x000fce00078eb8ff */
.L_x_31:
[----:B------:R-:W-:Y:S05]  /*1e90*/  BSYNC.RECONVERGENT B2 ;  /* 0x0000000000027941 */ /* 0x000fea0003800200 */
.L_x_28:
[----:B------:R-:W-:Y:S05]  /*1ea0*/  BRA `(.L_x_32) ;  /* 0x0000000000207947 */ /* 0x000fea0003800000 */
.L_x_27:
[----:B------:R-:W-:-:S04]  /*1eb0*/  LOP3.LUT R4, R5, 0x80000000, R4, 0x48, !PT ;  /* 0x8000000005047812 */ /* 0x000fc800078e4804 */
[----:B------:R-:W-:Y:S01]  /*1ec0*/  LOP3.LUT R4, R4, 0x7f800000, RZ, 0xfc, !PT ;  /* 0x7f80000004047812 */ /* 0x000fe200078efcff */
[----:B------:R-:W-:Y:S06]  /*1ed0*/  BRA `(.L_x_32) ;  /* 0x0000000000147947 */ /* 0x000fec0003800000 */
.L_x_26:
[----:B------:R-:W-:Y:S01]  /*1ee0*/  LOP3.LUT R4, R5, 0x80000000, R4, 0x48, !PT ;  /* 0x8000000005047812 */ /* 0x000fe200078e4804 */
[----:B------:R-:W-:Y:S06]  /*1ef0*/  BRA `(.L_x_32) ;  /* 0x00000000000c7947 */ /* 0x000fec0003800000 */
.L_x_25:
[----:B------:R-:W0:Y:S01]  /*1f00*/  MUFU.RSQ R4, -QNAN ;  /* 0xffc0000000047908 */ /* 0x000e220000001400 */
[----:B------:R-:W-:Y:S05]  /*1f10*/  BRA `(.L_x_32) ;  /* 0x0000000000047947 */ /* 0x000fea0003800000 */
.L_x_24:
[----:B------:R-:W-:-:S07]  /*1f20*/  FADD.FTZ R4, R4, R5 ;  /* 0x0000000504047221 */ /* 0x000fce0000010000 */
.L_x_32:
[----:B------:R-:W-:Y:S05]  /*1f30*/  BSYNC.RECONVERGENT B1 ;  /* 0x0000000000017941 */ /* 0x000fea0003800200 */
.L_x_22:
[----:B------:R-:W-:Y:S01]  /*1f40*/  HFMA2 R5, -RZ, RZ, 0, 0 ;  /* 0x00000000ff057431 */ /* 0x000fe200000001ff */
[----:B0-----:R-:W-:Y:S02]  /*1f50*/  MOV R17, R4 ;  /* 0x0000000400117202 */ /* 0x001fe40000000f00 */
[----:B------:R-:W-:-:S04]  /*1f60*/  MOV R4, R15 ;  /* 0x0000000f00047202 */ /* 0x000fc80000000f00 */
[----:B------:R-:W-:Y:S05]  /*1f70*/  RET.REL.NODEC R4 `(_Z18denoiseImageWienerPK5PixelPS_iif) ;  /* 0xffffffe004207950 */ /* 0x000fea0003c3ffff */
.L_x_33:
[----:B------:R-:W-:-:S00]  /*1f80*/  BRA `(.L_x_33) ;  /* 0xfffffffc00fc7947 */ /* 0x000fc0000383ffff */
[----:B------:R-:W-:-:S00]  /*1f90*/  NOP ;  /* 0x0000000000007918 */ /* 0x000fc00000000000 */
        /* <DEDUP_REMOVED lines=14> */
.L_x_34:


//--------------------- .nv.shared.reserved.0     --------------------------
	.section	.nv.shared.reserved.0,"aw",@nobits
	.weak		__nv_reservedSMEM_offset_0_alias
	.size		__nv_reservedSMEM_offset_0_alias, 0, 64
	.other		__nv_reservedSMEM_offset_0_alias,@"STO_CUDA_RESERVED_SHARED STV_DEFAULT"
__nv_reservedSMEM_offset_0_alias:
	.zero		0
	.zero		64


//--------------------- .nv.constant0._Z18denoiseImageWienerPK5PixelPS_iif --------------------------
	.section	.nv.constant0._Z18denoiseImageWienerPK5PixelPS_iif,"a",@progbits
	.sectionflags	@""
	.align	4
.nv.constant0._Z18denoiseImageWienerPK5PixelPS_iif:
	.zero		924


//--------------------- SYMBOLS --------------------------

	.type		.nv.reservedSmem.offset0,@object
	.size		.nv.reservedSmem.offset0,0x4
